//
// Generated by NVIDIA NVVM Compiler
//
// Compiler Build ID: CL-36424714
// Cuda compilation tools, release 13.0, V13.0.88
// Based on NVVM 20.0.0
//

.version 9.0
.target sm_100
.address_size 64

.func  (.param .b32 func_retval0) _ZNK6DescOp9get_radixEii
(
	.param .b64 _ZNK6DescOp9get_radixEii_param_0,
	.param .b32 _ZNK6DescOp9get_radixEii_param_1,
	.param .b32 _ZNK6DescOp9get_radixEii_param_2
)
;
.func  (.param .b32 func_retval0) _ZNK6DescOp7get_bitEii
(
	.param .b64 _ZNK6DescOp7get_bitEii_param_0,
	.param .b32 _ZNK6DescOp7get_bitEii_param_1,
	.param .b32 _ZNK6DescOp7get_bitEii_param_2
)
;
.global .align 8 .u64 _ZTV6DescOp[4] = {0, 0, _ZNK6DescOp9get_radixEii, _ZNK6DescOp7get_bitEii};
// _ZZ19add_prev_block_bankPjS_jjjS_E8prev_sum has been demoted
// _ZZ20balanced_bank_kernelPjS_jS_S_E14actualBlockIdx has been demoted
// _ZZ20balanced_bank_kernelPjS_jS_S_E6sh_mem has been demoted
// _ZZ23radix_sort_local_kerenlI6DescOpEvPjS1_S1_S1_S1_jjE6sh_mem has been demoted
// _ZZ23radix_sort_local_kerenlI6DescOpEvPjS1_S1_S1_S1_jjE4sh_A has been demoted
// _ZZ23radix_sort_local_kerenlI6DescOpEvPjS1_S1_S1_S1_jjE7sh_idxs has been demoted
// _ZZ23radix_sort_local_kerenlI6DescOpEvPjS1_S1_S1_S1_jjE13local_counter has been demoted
// _ZZ18radix_sort_shuffleI6DescOpEvPjS1_S1_S1_S1_S1_jjE13local_counter has been demoted

.func  (.param .b32 func_retval0) _ZNK6DescOp9get_radixEii(
	.param .b64 _ZNK6DescOp9get_radixEii_param_0,
	.param .b32 _ZNK6DescOp9get_radixEii_param_1,
	.param .b32 _ZNK6DescOp9get_radixEii_param_2
)
{
	.reg .b32 	%r<7>;

	ld.param.u32 	%r1, [_ZNK6DescOp9get_radixEii_param_1];
	ld.param.u32 	%r2, [_ZNK6DescOp9get_radixEii_param_2];
	shl.b32 	%r3, %r2, 1;
	shr.s32 	%r4, %r1, %r3;
	not.b32 	%r5, %r4;
	and.b32  	%r6, %r5, 3;
	st.param.b32 	[func_retval0], %r6;
	ret;

}
.func  (.param .b32 func_retval0) _ZNK6DescOp7get_bitEii(
	.param .b64 _ZNK6DescOp7get_bitEii_param_0,
	.param .b32 _ZNK6DescOp7get_bitEii_param_1,
	.param .b32 _ZNK6DescOp7get_bitEii_param_2
)
{
	.reg .b32 	%r<6>;

	ld.param.u32 	%r1, [_ZNK6DescOp7get_bitEii_param_1];
	ld.param.u32 	%r2, [_ZNK6DescOp7get_bitEii_param_2];
	shr.u32 	%r3, %r1, %r2;
	not.b32 	%r4, %r3;
	and.b32  	%r5, %r4, 1;
	st.param.b32 	[func_retval0], %r5;
	ret;

}
	// .globl	_Z13int_to_uint32PiPji
.visible .entry _Z13int_to_uint32PiPji(
	.param .u64 .ptr .align 1 _Z13int_to_uint32PiPji_param_0,
	.param .u64 .ptr .align 1 _Z13int_to_uint32PiPji_param_1,
	.param .u32 _Z13int_to_uint32PiPji_param_2
)
{
	.reg .pred 	%p<2>;
	.reg .b32 	%r<8>;
	.reg .b64 	%rd<8>;

	ld.param.u64 	%rd1, [_Z13int_to_uint32PiPji_param_0];
	ld.param.u64 	%rd2, [_Z13int_to_uint32PiPji_param_1];
	ld.param.u32 	%r2, [_Z13int_to_uint32PiPji_param_2];
	mov.u32 	%r3, %tid.x;
	mov.u32 	%r4, %ntid.x;
	mov.u32 	%r5, %ctaid.x;
	mad.lo.s32 	%r1, %r4, %r5, %r3;
	setp.ge.s32 	%p1, %r1, %r2;
	@%p1 bra 	$L__BB2_2;
	cvta.to.global.u64 	%rd3, %rd1;
	cvta.to.global.u64 	%rd4, %rd2;
	mul.wide.s32 	%rd5, %r1, 4;
	add.s64 	%rd6, %rd3, %rd5;
	ld.global.u32 	%r6, [%rd6];
	xor.b32  	%r7, %r6, -2147483648;
	add.s64 	%rd7, %rd4, %rd5;
	st.global.u32 	[%rd7], %r7;
$L__BB2_2:
	ret;

}
	// .globl	_Z13uint32_to_intPjPii
.visible .entry _Z13uint32_to_intPjPii(
	.param .u64 .ptr .align 1 _Z13uint32_to_intPjPii_param_0,
	.param .u64 .ptr .align 1 _Z13uint32_to_intPjPii_param_1,
	.param .u32 _Z13uint32_to_intPjPii_param_2
)
{
	.reg .pred 	%p<2>;
	.reg .b32 	%r<8>;
	.reg .b64 	%rd<8>;

	ld.param.u64 	%rd1, [_Z13uint32_to_intPjPii_param_0];
	ld.param.u64 	%rd2, [_Z13uint32_to_intPjPii_param_1];
	ld.param.u32 	%r2, [_Z13uint32_to_intPjPii_param_2];
	mov.u32 	%r3, %tid.x;
	mov.u32 	%r4, %ntid.x;
	mov.u32 	%r5, %ctaid.x;
	mad.lo.s32 	%r1, %r4, %r5, %r3;
	setp.ge.s32 	%p1, %r1, %r2;
	@%p1 bra 	$L__BB3_2;
	cvta.to.global.u64 	%rd3, %rd1;
	cvta.to.global.u64 	%rd4, %rd2;
	mul.wide.s32 	%rd5, %r1, 4;
	add.s64 	%rd6, %rd3, %rd5;
	ld.global.u32 	%r6, [%rd6];
	xor.b32  	%r7, %r6, -2147483648;
	add.s64 	%rd7, %rd4, %rd5;
	st.global.u32 	[%rd7], %r7;
$L__BB3_2:
	ret;

}
	// .globl	_Z15float_to_uint32PfPji
.visible .entry _Z15float_to_uint32PfPji(
	.param .u64 .ptr .align 1 _Z15float_to_uint32PfPji_param_0,
	.param .u64 .ptr .align 1 _Z15float_to_uint32PfPji_param_1,
	.param .u32 _Z15float_to_uint32PfPji_param_2
)
{
	.reg .pred 	%p<3>;
	.reg .b32 	%r<9>;
	.reg .b64 	%rd<8>;

	ld.param.u64 	%rd1, [_Z15float_to_uint32PfPji_param_0];
	ld.param.u64 	%rd2, [_Z15float_to_uint32PfPji_param_1];
	ld.param.u32 	%r2, [_Z15float_to_uint32PfPji_param_2];
	mov.u32 	%r3, %tid.x;
	mov.u32 	%r4, %ntid.x;
	mov.u32 	%r5, %ctaid.x;
	mad.lo.s32 	%r1, %r4, %r5, %r3;
	setp.ge.s32 	%p1, %r1, %r2;
	@%p1 bra 	$L__BB4_2;
	cvta.to.global.u64 	%rd3, %rd1;
	cvta.to.global.u64 	%rd4, %rd2;
	mul.wide.s32 	%rd5, %r1, 4;
	add.s64 	%rd6, %rd3, %rd5;
	ld.global.u32 	%r6, [%rd6];
	setp.gt.s32 	%p2, %r6, -1;
	selp.b32 	%r7, -2147483648, -1, %p2;
	xor.b32  	%r8, %r7, %r6;
	add.s64 	%rd7, %rd4, %rd5;
	st.global.u32 	[%rd7], %r8;
$L__BB4_2:
	ret;

}
	// .globl	_Z15uint32_to_floatPjPfi
.visible .entry _Z15uint32_to_floatPjPfi(
	.param .u64 .ptr .align 1 _Z15uint32_to_floatPjPfi_param_0,
	.param .u64 .ptr .align 1 _Z15uint32_to_floatPjPfi_param_1,
	.param .u32 _Z15uint32_to_floatPjPfi_param_2
)
{
	.reg .pred 	%p<3>;
	.reg .b32 	%r<9>;
	.reg .b64 	%rd<8>;

	ld.param.u64 	%rd1, [_Z15uint32_to_floatPjPfi_param_0];
	ld.param.u64 	%rd2, [_Z15uint32_to_floatPjPfi_param_1];
	ld.param.u32 	%r2, [_Z15uint32_to_floatPjPfi_param_2];
	mov.u32 	%r3, %tid.x;
	mov.u32 	%r4, %ntid.x;
	mov.u32 	%r5, %ctaid.x;
	mad.lo.s32 	%r1, %r4, %r5, %r3;
	setp.ge.s32 	%p1, %r1, %r2;
	@%p1 bra 	$L__BB5_2;
	cvta.to.global.u64 	%rd3, %rd1;
	cvta.to.global.u64 	%rd4, %rd2;
	mul.wide.s32 	%rd5, %r1, 4;
	add.s64 	%rd6, %rd3, %rd5;
	ld.global.u32 	%r6, [%rd6];
	setp.gt.s32 	%p2, %r6, -1;
	selp.b32 	%r7, -1, -2147483648, %p2;
	xor.b32  	%r8, %r7, %r6;
	add.s64 	%rd7, %rd4, %rd5;
	st.global.u32 	[%rd7], %r8;
$L__BB5_2:
	ret;

}
	// .globl	_Z20balanced_bank_kernelPjS_jS_S_
.visible .entry _Z20balanced_bank_kernelPjS_jS_S_(
	.param .u64 .ptr .align 1 _Z20balanced_bank_kernelPjS_jS_S__param_0,
	.param .u64 .ptr .align 1 _Z20balanced_bank_kernelPjS_jS_S__param_1,
	.param .u32 _Z20balanced_bank_kernelPjS_jS_S__param_2,
	.param .u64 .ptr .align 1 _Z20balanced_bank_kernelPjS_jS_S__param_3,
	.param .u64 .ptr .align 1 _Z20balanced_bank_kernelPjS_jS_S__param_4
)
{
	.reg .pred 	%p<14>;
	.reg .b32 	%r<99>;
	.reg .b64 	%rd<29>;
	// demoted variable
	.shared .align 4 .u32 _ZZ19add_prev_block_bankPjS_jjjS_E8prev_sum;
	// demoted variable
	.shared .align 4 .u32 _ZZ20balanced_bank_kernelPjS_jS_S_E14actualBlockIdx;
	// demoted variable
	.shared .align 4 .b8 _ZZ20balanced_bank_kernelPjS_jS_S_E6sh_mem[32];
	ld.param.u64 	%rd10, [_Z20balanced_bank_kernelPjS_jS_S__param_0];
	ld.param.u64 	%rd11, [_Z20balanced_bank_kernelPjS_jS_S__param_1];
	ld.param.u32 	%r24, [_Z20balanced_bank_kernelPjS_jS_S__param_2];
	ld.param.u64 	%rd9, [_Z20balanced_bank_kernelPjS_jS_S__param_3];
	ld.param.u64 	%rd12, [_Z20balanced_bank_kernelPjS_jS_S__param_4];
	cvta.to.global.u64 	%rd1, %rd11;
	cvta.to.global.u64 	%rd2, %rd12;
	cvta.to.global.u64 	%rd3, %rd10;
	mov.u32 	%r1, %tid.x;
	setp.ne.s32 	%p1, %r1, 0;
	@%p1 bra 	$L__BB6_2;
	cvta.to.global.u64 	%rd13, %rd9;
	atom.global.add.u32 	%r25, [%rd13], 1;
	st.shared.u32 	[_ZZ20balanced_bank_kernelPjS_jS_S_E14actualBlockIdx], %r25;
$L__BB6_2:
	bar.sync 	0;
	mov.u32 	%r2, %ntid.x;
	shl.b32 	%r3, %r2, 1;
	ld.shared.u32 	%r27, [_ZZ20balanced_bank_kernelPjS_jS_S_E14actualBlockIdx];
	mad.lo.s32 	%r4, %r27, %r3, %r1;
	setp.ge.u32 	%p2, %r4, %r24;
	mov.b32 	%r94, 0;
	@%p2 bra 	$L__BB6_4;
	mul.wide.u32 	%rd14, %r4, 4;
	add.s64 	%rd15, %rd3, %rd14;
	ld.global.u32 	%r94, [%rd15];
$L__BB6_4:
	shl.b32 	%r29, %r1, 2;
	mov.u32 	%r30, _ZZ20balanced_bank_kernelPjS_jS_S_E6sh_mem;
	add.s32 	%r7, %r30, %r29;
	st.shared.u32 	[%r7], %r94;
	add.s32 	%r8, %r4, %r2;
	setp.ge.u32 	%p3, %r8, %r24;
	mov.b32 	%r95, 0;
	@%p3 bra 	$L__BB6_6;
	mul.wide.u32 	%rd16, %r8, 4;
	add.s64 	%rd17, %rd3, %rd16;
	ld.global.u32 	%r95, [%rd17];
$L__BB6_6:
	shl.b32 	%r31, %r2, 2;
	add.s32 	%r11, %r7, %r31;
	st.shared.u32 	[%r11], %r95;
	bar.sync 	0;
	add.s32 	%r32, %r1, 1;
	cvt.u64.u32 	%rd4, %r32;
	mov.b64 	%rd28, 1;
	cvt.u32.u64 	%r33, %rd4;
	mov.u32 	%r96, %r2;
$L__BB6_7:
	cvt.u32.u64 	%r34, %rd28;
	mul.lo.s32 	%r35, %r34, %r33;
	shl.b32 	%r36, %r35, 1;
	add.s32 	%r37, %r36, -1;
	add.s32 	%r38, %r36, 31;
	shr.s32 	%r39, %r37, %r38;
	shr.s32 	%r40, %r39, 10;
	add.s32 	%r13, %r40, %r36;
	shl.b64 	%rd28, %rd28, 1;
	mov.b64 	%rd19, -1;
	cvt.u32.u64 	%r41, %rd19;
	xor.b32  	%r42, %r34, %r41;
	cvt.u32.u64 	%r43, %rd28;
	mad.lo.s32 	%r14, %r43, %r33, %r42;
	setp.ge.u32 	%p4, %r1, %r96;
	@%p4 bra 	$L__BB6_9;
	add.s32 	%r44, %r14, 32;
	shr.s32 	%r45, %r14, %r44;
	shr.s32 	%r46, %r45, 10;
	add.s32 	%r47, %r46, %r14;
	shl.b32 	%r48, %r47, 2;
	add.s32 	%r50, %r30, %r48;
	ld.shared.u32 	%r51, [%r50];
	shl.b32 	%r52, %r13, 2;
	add.s32 	%r53, %r30, %r52;
	ld.shared.u32 	%r54, [%r53+-4];
	add.s32 	%r55, %r54, %r51;
	st.shared.u32 	[%r53+-4], %r55;
$L__BB6_9:
	bar.sync 	0;
	shr.u32 	%r15, %r96, 1;
	setp.gt.u32 	%p5, %r96, 1;
	mov.u32 	%r96, %r15;
	@%p5 bra 	$L__BB6_7;
	mov.b32 	%r97, 1;
$L__BB6_11:
	shr.u64 	%rd8, %rd28, 1;
	mov.b64 	%rd20, 4294967294;
	cvt.u32.u64 	%r58, %rd20;
	cvt.u32.u64 	%r59, %rd28;
	and.b32  	%r60, %r59, %r58;
	cvt.u32.u64 	%r61, %rd8;
	mad.lo.s32 	%r17, %r60, %r33, %r61;
	add.s32 	%r62, %r17, -1;
	add.s32 	%r63, %r17, 31;
	shr.s32 	%r64, %r62, %r63;
	shr.s32 	%r18, %r64, 10;
	add.s32 	%r65, %r18, %r62;
	and.b32  	%r66, %r59, -2;
	mul.lo.s32 	%r19, %r66, %r33;
	setp.gt.s32 	%p6, %r65, 7;
	@%p6 bra 	$L__BB6_13;
	add.s32 	%r67, %r18, %r17;
	add.s32 	%r68, %r19, 31;
	add.s32 	%r69, %r19, -1;
	shr.s32 	%r70, %r69, %r68;
	shr.s32 	%r71, %r70, 10;
	add.s32 	%r72, %r71, %r19;
	shl.b32 	%r73, %r72, 2;
	add.s32 	%r75, %r30, %r73;
	ld.shared.u32 	%r76, [%r75+-4];
	shl.b32 	%r77, %r67, 2;
	add.s32 	%r78, %r30, %r77;
	ld.shared.u32 	%r79, [%r78+-4];
	add.s32 	%r80, %r79, %r76;
	st.shared.u32 	[%r78+-4], %r80;
$L__BB6_13:
	bar.sync 	0;
	shl.b32 	%r97, %r97, 1;
	setp.le.u32 	%p7, %r97, %r2;
	mov.u64 	%rd28, %rd8;
	@%p7 bra 	$L__BB6_11;
	ld.shared.u32 	%r21, [_ZZ20balanced_bank_kernelPjS_jS_S_E14actualBlockIdx];
	bar.sync 	0;
$L__BB6_15:
	atom.global.or.b32 	%r81, [%rd2], 0;
	setp.ne.s32 	%p8, %r81, %r21;
	@%p8 bra 	$L__BB6_15;
	setp.ne.s32 	%p9, %r1, 0;
	@%p9 bra 	$L__BB6_20;
	setp.eq.s32 	%p10, %r21, 0;
	mov.b32 	%r98, 0;
	@%p10 bra 	$L__BB6_19;
	add.s32 	%r83, %r21, -1;
	mad.lo.s32 	%r84, %r83, %r3, %r3;
	add.s32 	%r85, %r84, -1;
	mul.wide.u32 	%rd21, %r85, 4;
	add.s64 	%rd22, %rd1, %rd21;
	ld.global.u32 	%r98, [%rd22];
$L__BB6_19:
	st.shared.u32 	[_ZZ19add_prev_block_bankPjS_jjjS_E8prev_sum], %r98;
$L__BB6_20:
	setp.ge.u32 	%p11, %r4, %r24;
	bar.sync 	0;
	@%p11 bra 	$L__BB6_22;
	ld.shared.u32 	%r86, [%r7];
	ld.shared.u32 	%r87, [_ZZ19add_prev_block_bankPjS_jjjS_E8prev_sum];
	add.s32 	%r88, %r87, %r86;
	mul.wide.u32 	%rd23, %r4, 4;
	add.s64 	%rd24, %rd1, %rd23;
	st.global.u32 	[%rd24], %r88;
$L__BB6_22:
	setp.ge.u32 	%p12, %r8, %r24;
	@%p12 bra 	$L__BB6_24;
	ld.shared.u32 	%r89, [%r11];
	ld.shared.u32 	%r90, [_ZZ19add_prev_block_bankPjS_jjjS_E8prev_sum];
	add.s32 	%r91, %r90, %r89;
	mul.wide.u32 	%rd25, %r8, 4;
	add.s64 	%rd26, %rd1, %rd25;
	st.global.u32 	[%rd26], %r91;
$L__BB6_24:
	bar.sync 	0;
	add.s32 	%r92, %r2, -1;
	setp.ne.s32 	%p13, %r1, %r92;
	@%p13 bra 	$L__BB6_26;
	membar.gl;
	atom.global.add.u32 	%r93, [%rd2], 1;
$L__BB6_26:
	ret;

}
	// .globl	_Z23radix_sort_local_kerenlI6DescOpEvPjS1_S1_S1_S1_jj
.visible .entry _Z23radix_sort_local_kerenlI6DescOpEvPjS1_S1_S1_S1_jj(
	.param .u64 .ptr .align 1 _Z23radix_sort_local_kerenlI6DescOpEvPjS1_S1_S1_S1_jj_param_0,
	.param .u64 .ptr .align 1 _Z23radix_sort_local_kerenlI6DescOpEvPjS1_S1_S1_S1_jj_param_1,
	.param .u64 .ptr .align 1 _Z23radix_sort_local_kerenlI6DescOpEvPjS1_S1_S1_S1_jj_param_2,
	.param .u64 .ptr .align 1 _Z23radix_sort_local_kerenlI6DescOpEvPjS1_S1_S1_S1_jj_param_3,
	.param .u64 .ptr .align 1 _Z23radix_sort_local_kerenlI6DescOpEvPjS1_S1_S1_S1_jj_param_4,
	.param .u32 _Z23radix_sort_local_kerenlI6DescOpEvPjS1_S1_S1_S1_jj_param_5,
	.param .u32 _Z23radix_sort_local_kerenlI6DescOpEvPjS1_S1_S1_S1_jj_param_6
)
{
	.local .align 8 .b8 	__local_depot7[8];
	.reg .b64 	%SP;
	.reg .b64 	%SPL;
	.reg .pred 	%p<18>;
	.reg .b32 	%r<109>;
	.reg .b64 	%rd<29>;
	// demoted variable
	.shared .align 4 .b8 _ZZ23radix_sort_local_kerenlI6DescOpEvPjS1_S1_S1_S1_jjE6sh_mem[40];
	// demoted variable
	.shared .align 4 .b8 _ZZ23radix_sort_local_kerenlI6DescOpEvPjS1_S1_S1_S1_jjE4sh_A[32];
	// demoted variable
	.shared .align 4 .b8 _ZZ23radix_sort_local_kerenlI6DescOpEvPjS1_S1_S1_S1_jjE7sh_idxs[32];
	// demoted variable
	.shared .align 4 .b8 _ZZ23radix_sort_local_kerenlI6DescOpEvPjS1_S1_S1_S1_jjE13local_counter[16];
	mov.u64 	%SPL, __local_depot7;
	cvta.local.u64 	%SP, %SPL;
	ld.param.u64 	%rd1, [_Z23radix_sort_local_kerenlI6DescOpEvPjS1_S1_S1_S1_jj_param_0];
	ld.param.u64 	%rd2, [_Z23radix_sort_local_kerenlI6DescOpEvPjS1_S1_S1_S1_jj_param_1];
	ld.param.u64 	%rd3, [_Z23radix_sort_local_kerenlI6DescOpEvPjS1_S1_S1_S1_jj_param_2];
	ld.param.u64 	%rd4, [_Z23radix_sort_local_kerenlI6DescOpEvPjS1_S1_S1_S1_jj_param_3];
	ld.param.u64 	%rd5, [_Z23radix_sort_local_kerenlI6DescOpEvPjS1_S1_S1_S1_jj_param_4];
	ld.param.u32 	%r26, [_Z23radix_sort_local_kerenlI6DescOpEvPjS1_S1_S1_S1_jj_param_5];
	ld.param.u32 	%r27, [_Z23radix_sort_local_kerenlI6DescOpEvPjS1_S1_S1_S1_jj_param_6];
	add.u64 	%rd6, %SP, 0;
	add.u64 	%rd7, %SPL, 0;
	mov.u64 	%rd8, _ZTV6DescOp;
	cvta.global.u64 	%rd9, %rd8;
	add.s64 	%rd10, %rd9, 16;
	st.local.u64 	[%rd7], %rd10;
	mov.u32 	%r1, %tid.x;
	setp.ne.s32 	%p2, %r1, 0;
	shl.b32 	%r28, %r1, 2;
	mov.u32 	%r29, _ZZ23radix_sort_local_kerenlI6DescOpEvPjS1_S1_S1_S1_jjE13local_counter;
	add.s32 	%r2, %r29, %r28;
	@%p2 bra 	$L__BB7_2;
	mov.b32 	%r30, 0;
	st.shared.u32 	[_ZZ23radix_sort_local_kerenlI6DescOpEvPjS1_S1_S1_S1_jjE6sh_mem+20], %r30;
	bra.uni 	$L__BB7_3;
$L__BB7_2:
	setp.gt.u32 	%p4, %r1, 3;
	mov.pred 	%p17, 0;
	@%p4 bra 	$L__BB7_4;
$L__BB7_3:
	mov.b32 	%r31, 0;
	st.shared.u32 	[%r2], %r31;
	mov.pred 	%p17, -1;
$L__BB7_4:
	mov.u32 	%r3, %ctaid.x;
	mov.u32 	%r33, %ntid.x;
	mad.lo.s32 	%r4, %r3, %r33, %r1;
	setp.ge.u32 	%p6, %r4, %r26;
	mov.b32 	%r103, 0;
	@%p6 bra 	$L__BB7_6;
	cvta.to.global.u64 	%rd11, %rd1;
	mul.wide.s32 	%rd12, %r4, 4;
	add.s64 	%rd13, %rd11, %rd12;
	ld.global.u32 	%r103, [%rd13];
$L__BB7_6:
	setp.ge.u32 	%p7, %r4, %r26;
	mov.u32 	%r36, _ZZ23radix_sort_local_kerenlI6DescOpEvPjS1_S1_S1_S1_jjE4sh_A;
	add.s32 	%r7, %r36, %r28;
	st.shared.u32 	[%r7], %r103;
	mov.b32 	%r104, 0;
	@%p7 bra 	$L__BB7_8;
	cvta.to.global.u64 	%rd14, %rd3;
	mul.wide.s32 	%rd15, %r4, 4;
	add.s64 	%rd16, %rd14, %rd15;
	ld.global.u32 	%r104, [%rd16];
$L__BB7_8:
	setp.eq.s32 	%p8, %r1, 0;
	mov.u32 	%r38, _ZZ23radix_sort_local_kerenlI6DescOpEvPjS1_S1_S1_S1_jjE7sh_idxs;
	add.s32 	%r10, %r38, %r28;
	st.shared.u32 	[%r10], %r104;
	shl.b32 	%r11, %r27, 1;
	mov.u32 	%r39, _ZZ23radix_sort_local_kerenlI6DescOpEvPjS1_S1_S1_S1_jjE6sh_mem;
	add.s32 	%r12, %r39, %r28;
	mov.b32 	%r40, 0;
	st.shared.u32 	[_ZZ23radix_sort_local_kerenlI6DescOpEvPjS1_S1_S1_S1_jjE6sh_mem], %r40;
	{ // callseq 0, 0
	.param .b64 param0;
	st.param.b64 	[param0], %rd6;
	.param .b32 param1;
	st.param.b32 	[param1], %r103;
	.param .b32 param2;
	st.param.b32 	[param2], %r11;
	.param .b32 retval0;
	call.uni (retval0), 
	_ZNK6DescOp7get_bitEii, 
	(
	param0, 
	param1, 
	param2
	);
	ld.param.b32 	%r41, [retval0];
	} // callseq 0
	st.shared.u32 	[%r12+4], %r41;
	bar.sync 	0;
	ld.shared.u32 	%r43, [%r12+4];
	ld.shared.u32 	%r44, [%r12];
	add.s32 	%r45, %r44, %r43;
	st.shared.u32 	[%r12+24], %r45;
	bar.sync 	0;
	@%p8 bra 	$L__BB7_10;
	ld.shared.u32 	%r46, [%r12+24];
	ld.shared.u32 	%r47, [%r12+16];
	add.s32 	%r105, %r47, %r46;
	bra.uni 	$L__BB7_11;
$L__BB7_10:
	ld.shared.u32 	%r105, [%r12+24];
$L__BB7_11:
	st.shared.u32 	[%r12+4], %r105;
	bar.sync 	0;
	setp.lt.u32 	%p9, %r1, 3;
	@%p9 bra 	$L__BB7_13;
	ld.shared.u32 	%r48, [%r12+4];
	ld.shared.u32 	%r49, [%r12+-12];
	add.s32 	%r106, %r49, %r48;
	bra.uni 	$L__BB7_14;
$L__BB7_13:
	ld.shared.u32 	%r106, [%r12+4];
$L__BB7_14:
	setp.eq.s32 	%p10, %r1, 0;
	st.shared.u32 	[%r12+24], %r106;
	bar.sync 	0;
	ld.shared.u32 	%r50, [_ZZ23radix_sort_local_kerenlI6DescOpEvPjS1_S1_S1_S1_jjE6sh_mem+36];
	ld.shared.u32 	%r51, [%r12+20];
	ld.shared.u32 	%r52, [%r7];
	{ // callseq 1, 0
	.param .b64 param0;
	st.param.b64 	[param0], %rd6;
	.param .b32 param1;
	st.param.b32 	[param1], %r52;
	.param .b32 param2;
	st.param.b32 	[param2], %r11;
	.param .b32 retval0;
	call.uni (retval0), 
	_ZNK6DescOp7get_bitEii, 
	(
	param0, 
	param1, 
	param2
	);
	ld.param.b32 	%r53, [retval0];
	} // callseq 1
	setp.eq.s32 	%p11, %r53, 0;
	sub.s32 	%r55, %r51, %r50;
	add.s32 	%r56, %r55, 4;
	sub.s32 	%r57, %r1, %r51;
	selp.b32 	%r58, %r57, %r56, %p11;
	shl.b32 	%r59, %r58, 2;
	add.s32 	%r61, %r36, %r59;
	st.shared.u32 	[%r61+16], %r52;
	ld.shared.u32 	%r62, [%r10];
	add.s32 	%r64, %r38, %r59;
	st.shared.u32 	[%r64+16], %r62;
	add.s32 	%r19, %r11, 1;
	mov.b32 	%r65, 0;
	st.shared.u32 	[_ZZ23radix_sort_local_kerenlI6DescOpEvPjS1_S1_S1_S1_jjE6sh_mem], %r65;
	ld.shared.u32 	%r66, [%r7+16];
	{ // callseq 2, 0
	.param .b64 param0;
	st.param.b64 	[param0], %rd6;
	.param .b32 param1;
	st.param.b32 	[param1], %r66;
	.param .b32 param2;
	st.param.b32 	[param2], %r19;
	.param .b32 retval0;
	call.uni (retval0), 
	_ZNK6DescOp7get_bitEii, 
	(
	param0, 
	param1, 
	param2
	);
	ld.param.b32 	%r67, [retval0];
	} // callseq 2
	st.shared.u32 	[%r12+4], %r67;
	bar.sync 	0;
	ld.shared.u32 	%r69, [%r12+4];
	ld.shared.u32 	%r70, [%r12];
	add.s32 	%r71, %r70, %r69;
	st.shared.u32 	[%r12+24], %r71;
	bar.sync 	0;
	@%p10 bra 	$L__BB7_16;
	ld.shared.u32 	%r72, [%r12+24];
	ld.shared.u32 	%r73, [%r12+16];
	add.s32 	%r107, %r73, %r72;
	bra.uni 	$L__BB7_17;
$L__BB7_16:
	ld.shared.u32 	%r107, [%r12+24];
$L__BB7_17:
	setp.lt.u32 	%p12, %r1, 3;
	st.shared.u32 	[%r12+4], %r107;
	bar.sync 	0;
	@%p12 bra 	$L__BB7_19;
	ld.shared.u32 	%r74, [%r12+4];
	ld.shared.u32 	%r75, [%r12+-12];
	add.s32 	%r108, %r75, %r74;
	bra.uni 	$L__BB7_20;
$L__BB7_19:
	ld.shared.u32 	%r108, [%r12+4];
$L__BB7_20:
	setp.ge.u32 	%p13, %r4, %r26;
	st.shared.u32 	[%r12+24], %r108;
	bar.sync 	0;
	ld.shared.u32 	%r76, [_ZZ23radix_sort_local_kerenlI6DescOpEvPjS1_S1_S1_S1_jjE6sh_mem+36];
	ld.shared.u32 	%r77, [%r12+20];
	ld.shared.u32 	%r78, [%r7+16];
	{ // callseq 3, 0
	.param .b64 param0;
	st.param.b64 	[param0], %rd6;
	.param .b32 param1;
	st.param.b32 	[param1], %r78;
	.param .b32 param2;
	st.param.b32 	[param2], %r19;
	.param .b32 retval0;
	call.uni (retval0), 
	_ZNK6DescOp7get_bitEii, 
	(
	param0, 
	param1, 
	param2
	);
	ld.param.b32 	%r79, [retval0];
	} // callseq 3
	setp.eq.s32 	%p14, %r79, 0;
	sub.s32 	%r81, %r77, %r76;
	add.s32 	%r82, %r81, 4;
	sub.s32 	%r83, %r1, %r77;
	selp.b32 	%r84, %r83, %r82, %p14;
	shl.b32 	%r85, %r84, 2;
	add.s32 	%r87, %r36, %r85;
	st.shared.u32 	[%r87], %r78;
	ld.shared.u32 	%r88, [%r10+16];
	add.s32 	%r90, %r38, %r85;
	st.shared.u32 	[%r90], %r88;
	@%p13 bra 	$L__BB7_22;
	ld.shared.u32 	%r91, [%r7];
	{ // callseq 4, 0
	.param .b64 param0;
	st.param.b64 	[param0], %rd6;
	.param .b32 param1;
	st.param.b32 	[param1], %r91;
	.param .b32 param2;
	st.param.b32 	[param2], %r27;
	.param .b32 retval0;
	call.uni (retval0), 
	_ZNK6DescOp9get_radixEii, 
	(
	param0, 
	param1, 
	param2
	);
	ld.param.b32 	%r92, [retval0];
	} // callseq 4
	shl.b32 	%r94, %r92, 2;
	add.s32 	%r96, %r29, %r94;
	atom.shared.add.u32 	%r97, [%r96], 1;
$L__BB7_22:
	bar.sync 	0;
	not.pred 	%p15, %p17;
	@%p15 bra 	$L__BB7_24;
	ld.shared.u32 	%r98, [%r2];
	mov.u32 	%r99, %nctaid.x;
	mad.lo.s32 	%r100, %r1, %r99, %r3;
	cvta.to.global.u64 	%rd21, %rd5;
	mul.wide.u32 	%rd22, %r100, 4;
	add.s64 	%rd23, %rd21, %rd22;
	st.global.u32 	[%rd23], %r98;
$L__BB7_24:
	setp.ge.u32 	%p16, %r4, %r26;
	@%p16 bra 	$L__BB7_26;
	ld.shared.u32 	%r101, [%r7];
	cvta.to.global.u64 	%rd24, %rd2;
	mul.wide.s32 	%rd25, %r4, 4;
	add.s64 	%rd26, %rd24, %rd25;
	st.global.u32 	[%rd26], %r101;
	ld.shared.u32 	%r102, [%r10];
	cvta.to.global.u64 	%rd27, %rd4;
	add.s64 	%rd28, %rd27, %rd25;
	st.global.u32 	[%rd28], %r102;
$L__BB7_26:
	ret;

}
	// .globl	_Z18radix_sort_shuffleI6DescOpEvPjS1_S1_S1_S1_S1_jj
.visible .entry _Z18radix_sort_shuffleI6DescOpEvPjS1_S1_S1_S1_S1_jj(
	.param .u64 .ptr .align 1 _Z18radix_sort_shuffleI6DescOpEvPjS1_S1_S1_S1_S1_jj_param_0,
	.param .u64 .ptr .align 1 _Z18radix_sort_shuffleI6DescOpEvPjS1_S1_S1_S1_S1_jj_param_1,
	.param .u64 .ptr .align 1 _Z18radix_sort_shuffleI6DescOpEvPjS1_S1_S1_S1_S1_jj_param_2,
	.param .u64 .ptr .align 1 _Z18radix_sort_shuffleI6DescOpEvPjS1_S1_S1_S1_S1_jj_param_3,
	.param .u64 .ptr .align 1 _Z18radix_sort_shuffleI6DescOpEvPjS1_S1_S1_S1_S1_jj_param_4,
	.param .u64 .ptr .align 1 _Z18radix_sort_shuffleI6DescOpEvPjS1_S1_S1_S1_S1_jj_param_5,
	.param .u32 _Z18radix_sort_shuffleI6DescOpEvPjS1_S1_S1_S1_S1_jj_param_6,
	.param .u32 _Z18radix_sort_shuffleI6DescOpEvPjS1_S1_S1_S1_S1_jj_param_7
)
{
	.reg .pred 	%p<6>;
	.reg .b32 	%r<42>;
	.reg .b64 	%rd<24>;
	// demoted variable
	.shared .align 4 .b8 _ZZ18radix_sort_shuffleI6DescOpEvPjS1_S1_S1_S1_S1_jjE13local_counter[16];
	ld.param.u64 	%rd1, [_Z18radix_sort_shuffleI6DescOpEvPjS1_S1_S1_S1_S1_jj_param_0];
	ld.param.u64 	%rd2, [_Z18radix_sort_shuffleI6DescOpEvPjS1_S1_S1_S1_S1_jj_param_1];
	ld.param.u64 	%rd3, [_Z18radix_sort_shuffleI6DescOpEvPjS1_S1_S1_S1_S1_jj_param_2];
	ld.param.u64 	%rd4, [_Z18radix_sort_shuffleI6DescOpEvPjS1_S1_S1_S1_S1_jj_param_3];
	ld.param.u64 	%rd5, [_Z18radix_sort_shuffleI6DescOpEvPjS1_S1_S1_S1_S1_jj_param_4];
	ld.param.u64 	%rd6, [_Z18radix_sort_shuffleI6DescOpEvPjS1_S1_S1_S1_S1_jj_param_5];
	ld.param.u32 	%r11, [_Z18radix_sort_shuffleI6DescOpEvPjS1_S1_S1_S1_S1_jj_param_6];
	ld.param.u32 	%r12, [_Z18radix_sort_shuffleI6DescOpEvPjS1_S1_S1_S1_S1_jj_param_7];
	mov.u32 	%r40, %tid.x;
	setp.gt.u32 	%p1, %r40, 3;
	@%p1 bra 	$L__BB8_2;
	cvta.to.global.u64 	%rd7, %rd5;
	mov.u32 	%r13, %ctaid.x;
	mov.u32 	%r14, %nctaid.x;
	mad.lo.s32 	%r15, %r40, %r14, %r13;
	mul.wide.u32 	%rd8, %r15, 4;
	add.s64 	%rd9, %rd7, %rd8;
	ld.global.u32 	%r16, [%rd9];
	shl.b32 	%r17, %r40, 2;
	mov.u32 	%r18, _ZZ18radix_sort_shuffleI6DescOpEvPjS1_S1_S1_S1_S1_jjE13local_counter;
	add.s32 	%r19, %r18, %r17;
	st.shared.u32 	[%r19], %r16;
$L__BB8_2:
	bar.sync 	0;
	setp.ne.s32 	%p2, %r40, 0;
	@%p2 bra 	$L__BB8_4;
	ld.shared.u32 	%r20, [_ZZ18radix_sort_shuffleI6DescOpEvPjS1_S1_S1_S1_S1_jjE13local_counter];
	ld.shared.u32 	%r21, [_ZZ18radix_sort_shuffleI6DescOpEvPjS1_S1_S1_S1_S1_jjE13local_counter+4];
	add.s32 	%r22, %r21, %r20;
	st.shared.u32 	[_ZZ18radix_sort_shuffleI6DescOpEvPjS1_S1_S1_S1_S1_jjE13local_counter+4], %r22;
	ld.shared.u32 	%r23, [_ZZ18radix_sort_shuffleI6DescOpEvPjS1_S1_S1_S1_S1_jjE13local_counter+8];
	add.s32 	%r24, %r23, %r22;
	st.shared.u32 	[_ZZ18radix_sort_shuffleI6DescOpEvPjS1_S1_S1_S1_S1_jjE13local_counter+8], %r24;
	ld.shared.u32 	%r25, [_ZZ18radix_sort_shuffleI6DescOpEvPjS1_S1_S1_S1_S1_jjE13local_counter+12];
	add.s32 	%r26, %r25, %r24;
	st.shared.u32 	[_ZZ18radix_sort_shuffleI6DescOpEvPjS1_S1_S1_S1_S1_jjE13local_counter+12], %r26;
$L__BB8_4:
	bar.sync 	0;
	mov.u32 	%r2, %ctaid.x;
	mov.u32 	%r27, %ntid.x;
	mad.lo.s32 	%r3, %r2, %r27, %r40;
	setp.ge.u32 	%p3, %r3, %r11;
	@%p3 bra 	$L__BB8_10;
	cvta.to.global.u64 	%rd10, %rd1;
	mul.wide.s32 	%rd11, %r3, 4;
	add.s64 	%rd12, %rd10, %rd11;
	ld.global.u32 	%r4, [%rd12];
	shl.b32 	%r28, %r12, 1;
	shr.s32 	%r29, %r4, %r28;
	and.b32  	%r5, %r29, 3;
	setp.eq.s32 	%p4, %r5, 3;
	@%p4 bra 	$L__BB8_7;
	shl.b32 	%r30, %r5, 2;
	mov.u32 	%r31, _ZZ18radix_sort_shuffleI6DescOpEvPjS1_S1_S1_S1_S1_jjE13local_counter;
	sub.s32 	%r32, %r31, %r30;
	ld.shared.u32 	%r33, [%r32+8];
	sub.s32 	%r40, %r40, %r33;
$L__BB8_7:
	mov.u32 	%r35, %nctaid.x;
	xor.b32  	%r36, %r5, 3;
	mad.lo.s32 	%r37, %r36, %r35, %r2;
	add.s32 	%r8, %r37, -1;
	setp.lt.s32 	%p5, %r8, 0;
	mov.b32 	%r41, 0;
	@%p5 bra 	$L__BB8_9;
	cvta.to.global.u64 	%rd13, %rd6;
	mul.wide.u32 	%rd14, %r8, 4;
	add.s64 	%rd15, %rd13, %rd14;
	ld.global.u32 	%r41, [%rd15];
$L__BB8_9:
	add.s32 	%r38, %r41, %r40;
	cvta.to.global.u64 	%rd16, %rd2;
	mul.wide.s32 	%rd17, %r38, 4;
	add.s64 	%rd18, %rd16, %rd17;
	st.global.u32 	[%rd18], %r4;
	cvta.to.global.u64 	%rd19, %rd3;
	add.s64 	%rd21, %rd19, %rd11;
	ld.global.u32 	%r39, [%rd21];
	cvta.to.global.u64 	%rd22, %rd4;
	add.s64 	%rd23, %rd22, %rd17;
	st.global.u32 	[%rd23], %r39;
$L__BB8_10:
	ret;

}


// ===== COMPILED SASS (sm_100) =====

	.target	sm_100

	.elftype	@"ET_EXEC"


//--------------------- .note.nv.tkinfo           --------------------------
	.section	.note.nv.tkinfo,"",@"SHT_NOTE"
	.sectionflags	@"SHF_NOTE_NV_TKINFO"
	.tkinfo
        /*0018*/ 	.word	0x00000002
        /*0030*/ 	.string	""
        /*0030*/ 	.string	"ptxas"
        /*0030*/ 	.string	"Cuda compilation tools, release 13.0, V13.0.88"
        /*0030*/ 	.string	"Build cuda_13.0.r13.0/compiler.36424714_0"
        /*0030*/ 	.string	"-arch sm_100 -m 64 "



//--------------------- .note.nv.cuinfo           --------------------------
	.section	.note.nv.cuinfo,"",@"SHT_NOTE"
	.sectionflags	@"SHF_NOTE_NV_CUINFO"
        /*0018*/ 	.short	0x0002
        /*001a*/ 	.short	0x0064
        /*001c*/ 	.short	0x0082
	.zero		2


//--------------------- .nv.info                  --------------------------
	.section	.nv.info,"",@"SHT_CUDA_INFO"
	.align	4


	//----- nvinfo : EIATTR_REGCOUNT
	.align		4
        /*0000*/ 	.byte	0x04, 0x2f
        /*0002*/ 	.short	(.L_2 - .L_1)
	.align		4
.L_1:
        /*0004*/ 	.word	index@(_Z15float_to_uint32PfPji)
        /*0008*/ 	.word	0x0000000c


	//----- nvinfo : EIATTR_FRAME_SIZE
	.align		4
.L_2:
        /*000c*/ 	.byte	0x04, 0x11
        /*000e*/ 	.short	(.L_4 - .L_3)
	.align		4
.L_3:
        /*0010*/ 	.word	index@(_Z15float_to_uint32PfPji)
        /*0014*/ 	.word	0x00000000


	//----- nvinfo : EIATTR_REGCOUNT
	.align		4
.L_4:
        /*0018*/ 	.byte	0x04, 0x2f
        /*001a*/ 	.short	(.L_6 - .L_5)
	.align		4
.L_5:
        /*001c*/ 	.word	index@(_Z18radix_sort_shuffleI6DescOpEvPjS1_S1_S1_S1_S1_jj)
        /*0020*/ 	.word	0x00000010


	//----- nvinfo : EIATTR_FRAME_SIZE
	.align		4
.L_6:
        /*0024*/ 	.byte	0x04, 0x11
        /*0026*/ 	.short	(.L_8 - .L_7)
	.align		4
.L_7:
        /*0028*/ 	.word	index@(_Z18radix_sort_shuffleI6DescOpEvPjS1_S1_S1_S1_S1_jj)
        /*002c*/ 	.word	0x00000000


	//----- nvinfo : EIATTR_REGCOUNT
	.align		4
.L_8:
        /*0030*/ 	.byte	0x04, 0x2f
        /*0032*/ 	.short	(.L_10 - .L_9)
	.align		4
.L_9:
        /*0034*/ 	.word	index@(_Z13int_to_uint32PiPji)
        /*0038*/ 	.word	0x0000000a


	//----- nvinfo : EIATTR_FRAME_SIZE
	.align		4
.L_10:
        /*003c*/ 	.byte	0x04, 0x11
        /*003e*/ 	.short	(.L_12 - .L_11)
	.align		4
.L_11:
        /*0040*/ 	.word	index@(_Z13int_to_uint32PiPji)
        /*0044*/ 	.word	0x00000000


	//----- nvinfo : EIATTR_REGCOUNT
	.align		4
.L_12:
        /*0048*/ 	.byte	0x04, 0x2f
        /*004a*/ 	.short	(.L_14 - .L_13)
	.align		4
.L_13:
        /*004c*/ 	.word	index@(_Z20balanced_bank_kernelPjS_jS_S_)
        /*0050*/ 	.word	0x00000014


	//----- nvinfo : EIATTR_FRAME_SIZE
	.align		4
.L_14:
        /*0054*/ 	.byte	0x04, 0x11
        /*0056*/ 	.short	(.L_16 - .L_15)
	.align		4
.L_15:
        /*0058*/ 	.word	index@(_Z20balanced_bank_kernelPjS_jS_S_)
        /*005c*/ 	.word	0x00000000


	//----- nvinfo : EIATTR_REGCOUNT
	.align		4
.L_16:
        /*0060*/ 	.byte	0x04, 0x2f
        /*0062*/ 	.short	(.L_18 - .L_17)
	.align		4
.L_17:
        /*0064*/ 	.word	index@(_Z13uint32_to_intPjPii)
        /*0068*/ 	.word	0x0000000a


	//----- nvinfo : EIATTR_FRAME_SIZE
	.align		4
.L_18:
        /*006c*/ 	.byte	0x04, 0x11
        /*006e*/ 	.short	(.L_20 - .L_19)
	.align		4
.L_19:
        /*0070*/ 	.word	index@(_Z13uint32_to_intPjPii)
        /*0074*/ 	.word	0x00000000


	//----- nvinfo : EIATTR_REGCOUNT
	.align		4
.L_20:
        /*0078*/ 	.byte	0x04, 0x2f
        /*007a*/ 	.short	(.L_22 - .L_21)
	.align		4
.L_21:
        /*007c*/ 	.word	index@(_Z15uint32_to_floatPjPfi)
        /*0080*/ 	.word	0x0000000c


	//----- nvinfo : EIATTR_FRAME_SIZE
	.align		4
.L_22:
        /*0084*/ 	.byte	0x04, 0x11
        /*0086*/ 	.short	(.L_24 - .L_23)
	.align		4
.L_23:
        /*0088*/ 	.word	index@(_Z15uint32_to_floatPjPfi)
        /*008c*/ 	.word	0x00000000


	//----- nvinfo : EIATTR_REGCOUNT
	.align		4
.L_24:
        /*0090*/ 	.byte	0x04, 0x2f
        /*0092*/ 	.short	(.L_26 - .L_25)
	.align		4
.L_25:
        /*0094*/ 	.word	index@(_Z23radix_sort_local_kerenlI6DescOpEvPjS1_S1_S1_S1_jj)
        /*0098*/ 	.word	0x00000020


	//----- nvinfo : EIATTR_FRAME_SIZE
	.align		4
.L_26:
        /*009c*/ 	.byte	0x04, 0x11
        /*009e*/ 	.short	(.L_28 - .L_27)
	.align		4
.L_27:
        /*00a0*/ 	.word	index@($_Z23radix_sort_local_kerenlI6DescOpEvPjS1_S1_S1_S1_jj$_ZNK6DescOp9get_radixEii)
        /*00a4*/ 	.word	0x00000008


	//----- nvinfo : EIATTR_FRAME_SIZE
	.align		4
.L_28:
        /*00a8*/ 	.byte	0x04, 0x11
        /*00aa*/ 	.short	(.L_30 - .L_29)
	.align		4
.L_29:
        /*00ac*/ 	.word	index@($_Z23radix_sort_local_kerenlI6DescOpEvPjS1_S1_S1_S1_jj$_ZNK6DescOp7get_bitEii)
        /*00b0*/ 	.word	0x00000008


	//----- nvinfo : EIATTR_FRAME_SIZE
	.align		4
.L_30:
        /*00b4*/ 	.byte	0x04, 0x11
        /*00b6*/ 	.short	(.L_32 - .L_31)
	.align		4
.L_31:
        /*00b8*/ 	.word	index@(_Z23radix_sort_local_kerenlI6DescOpEvPjS1_S1_S1_S1_jj)
        /*00bc*/ 	.word	0x00000008


	//----- nvinfo : EIATTR_MIN_STACK_SIZE
	.align		4
.L_32:
        /*00c0*/ 	.byte	0x04, 0x12
        /*00c2*/ 	.short	(.L_34 - .L_33)
	.align		4
.L_33:
        /*00c4*/ 	.word	index@(_Z23radix_sort_local_kerenlI6DescOpEvPjS1_S1_S1_S1_jj)
        /*00c8*/ 	.word	0x00000008


	//----- nvinfo : EIATTR_MIN_STACK_SIZE
	.align		4
.L_34:
        /*00cc*/ 	.byte	0x04, 0x12
        /*00ce*/ 	.short	(.L_36 - .L_35)
	.align		4
.L_35:
        /*00d0*/ 	.word	index@(_Z15uint32_to_floatPjPfi)
        /*00d4*/ 	.word	0x00000000


	//----- nvinfo : EIATTR_MIN_STACK_SIZE
	.align		4
.L_36:
        /*00d8*/ 	.byte	0x04, 0x12
        /*00da*/ 	.short	(.L_38 - .L_37)
	.align		4
.L_37:
        /*00dc*/ 	.word	index@(_Z13uint32_to_intPjPii)
        /*00e0*/ 	.word	0x00000000


	//----- nvinfo : EIATTR_MIN_STACK_SIZE
	.align		4
.L_38:
        /*00e4*/ 	.byte	0x04, 0x12
        /*00e6*/ 	.short	(.L_40 - .L_39)
	.align		4
.L_39:
        /*00e8*/ 	.word	index@(_Z20balanced_bank_kernelPjS_jS_S_)
        /*00ec*/ 	.word	0x00000000


	//----- nvinfo : EIATTR_MIN_STACK_SIZE
	.align		4
.L_40:
        /*00f0*/ 	.byte	0x04, 0x12
        /*00f2*/ 	.short	(.L_42 - .L_41)
	.align		4
.L_41:
        /*00f4*/ 	.word	index@(_Z13int_to_uint32PiPji)
        /*00f8*/ 	.word	0x00000000


	//----- nvinfo : EIATTR_MIN_STACK_SIZE
	.align		4
.L_42:
        /*00fc*/ 	.byte	0x04, 0x12
        /*00fe*/ 	.short	(.L_44 - .L_43)
	.align		4
.L_43:
        /*0100*/ 	.word	index@(_Z18radix_sort_shuffleI6DescOpEvPjS1_S1_S1_S1_S1_jj)
        /*0104*/ 	.word	0x00000000


	//----- nvinfo : EIATTR_MIN_STACK_SIZE
	.align		4
.L_44:
        /*0108*/ 	.byte	0x04, 0x12
        /*010a*/ 	.short	(.L_46 - .L_45)
	.align		4
.L_45:
        /*010c*/ 	.word	index@(_Z15float_to_uint32PfPji)
        /*0110*/ 	.word	0x00000000
.L_46:


//--------------------- .nv.compat                --------------------------
	.section	.nv.compat,"",@"SHT_CUDA_COMPAT_INFO"
	.align	4
        /*0000*/ 	.byte	0x02, 0x09, 0x00, 0x00, 0x02, 0x02, 0x01, 0x00, 0x02, 0x05, 0x05, 0x00, 0x03, 0x07, 0x01, 0x01
        /*0010*/ 	.byte	0x02, 0x03, 0x00, 0x00, 0x02, 0x06, 0x01, 0x00, 0x04, 0x0b, 0x08, 0x00, 0x09, 0x00, 0x00, 0x00
        /*0020*/ 	.byte	0x00, 0x00, 0x00, 0x00


//--------------------- .nv.info._Z23radix_sort_local_kerenlI6DescOpEvPjS1_S1_S1_S1_jj --------------------------
	.section	.nv.info._Z23radix_sort_local_kerenlI6DescOpEvPjS1_S1_S1_S1_jj,"",@"SHT_CUDA_INFO"
	.sectionflags	@""
	.align	4


	//----- nvinfo : EIATTR_CUDA_API_VERSION
	.align		4
        /*0000*/ 	.byte	0x04, 0x37
        /*0002*/ 	.short	(.L_48 - .L_47)
.L_47:
        /*0004*/ 	.word	0x00000082


	//----- nvinfo : EIATTR_KPARAM_INFO
	.align		4
.L_48:
        /*0008*/ 	.byte	0x04, 0x17
        /*000a*/ 	.short	(.L_50 - .L_49)
.L_49:
        /*000c*/ 	.word	0x00000000
        /*0010*/ 	.short	0x0006
        /*0012*/ 	.short	0x002c
        /*0014*/ 	.byte	0x00, 0xf0, 0x11, 0x00


	//----- nvinfo : EIATTR_KPARAM_INFO
	.align		4
.L_50:
        /*0018*/ 	.byte	0x04, 0x17
        /*001a*/ 	.short	(.L_52 - .L_51)
.L_51:
        /*001c*/ 	.word	0x00000000
        /*0020*/ 	.short	0x0005
        /*0022*/ 	.short	0x0028
        /*0024*/ 	.byte	0x00, 0xf0, 0x11, 0x00


	//----- nvinfo : EIATTR_KPARAM_INFO
	.align		4
.L_52:
        /*0028*/ 	.byte	0x04, 0x17
        /*002a*/ 	.short	(.L_54 - .L_53)
.L_53:
        /*002c*/ 	.word	0x00000000
        /*0030*/ 	.short	0x0004
        /*0032*/ 	.short	0x0020
        /*0034*/ 	.byte	0x00, 0xf5, 0x21, 0x00


	//----- nvinfo : EIATTR_KPARAM_INFO
	.align		4
.L_54:
        /*0038*/ 	.byte	0x04, 0x17
        /*003a*/ 	.short	(.L_56 - .L_55)
.L_55:
        /*003c*/ 	.word	0x00000000
        /*0040*/ 	.short	0x0003
        /*0042*/ 	.short	0x0018
        /*0044*/ 	.byte	0x00, 0xf5, 0x21, 0x00


	//----- nvinfo : EIATTR_KPARAM_INFO
	.align		4
.L_56:
        /*0048*/ 	.byte	0x04, 0x17
        /*004a*/ 	.short	(.L_58 - .L_57)
.L_57:
        /*004c*/ 	.word	0x00000000
        /*0050*/ 	.short	0x0002
        /*0052*/ 	.short	0x0010
        /*0054*/ 	.byte	0x00, 0xf5, 0x21, 0x00


	//----- nvinfo : EIATTR_KPARAM_INFO
	.align		4
.L_58:
        /*0058*/ 	.byte	0x04, 0x17
        /*005a*/ 	.short	(.L_60 - .L_59)
.L_59:
        /*005c*/ 	.word	0x00000000
        /*0060*/ 	.short	0x0001
        /*0062*/ 	.short	0x0008
        /*0064*/ 	.byte	0x00, 0xf5, 0x21, 0x00


	//----- nvinfo : EIATTR_KPARAM_INFO
	.align		4
.L_60:
        /*0068*/ 	.byte	0x04, 0x17
        /*006a*/ 	.short	(.L_62 - .L_61)
.L_61:
        /*006c*/ 	.word	0x00000000
        /*0070*/ 	.short	0x0000
        /*0072*/ 	.short	0x0000
        /*0074*/ 	.byte	0x00, 0xf5, 0x21, 0x00


	//----- nvinfo : EIATTR_SPARSE_MMA_MASK
	.align		4
.L_62:
        /*0078*/ 	.byte	0x03, 0x50
        /*007a*/ 	.short	0x0000


	//----- nvinfo : EIATTR_MAXREG_COUNT
	.align		4
        /*007c*/ 	.byte	0x03, 0x1b
        /*007e*/ 	.short	0x00ff


	//----- nvinfo : EIATTR_NUM_BARRIERS
	.align		4
        /*0080*/ 	.byte	0x02, 0x4c
        /*0082*/ 	.byte	0x01
	.zero		1


	//----- nvinfo : EIATTR_MERCURY_ISA_VERSION
	.align		4
        /*0084*/ 	.byte	0x03, 0x5f
        /*0086*/ 	.short	0x0101


	//----- nvinfo : EIATTR_VRC_CTA_INIT_COUNT
	.align		4
        /*0088*/ 	.byte	0x02, 0x4a
	.zero		1
	.zero		1


	//----- nvinfo : EIATTR_EXIT_INSTR_OFFSETS
	.align		4
        /*008c*/ 	.byte	0x04, 0x1c
        /*008e*/ 	.short	(.L_64 - .L_63)


	//   ....[0]....
.L_63:
        /*0090*/ 	.word	0x00000cc0


	//   ....[1]....
        /*0094*/ 	.word	0x00000d50


	//----- nvinfo : EIATTR_CRS_STACK_SIZE
	.align		4
.L_64:
        /*0098*/ 	.byte	0x04, 0x1e
        /*009a*/ 	.short	(.L_66 - .L_65)
.L_65:
        /*009c*/ 	.word	0x00000000


	//----- nvinfo : EIATTR_CBANK_PARAM_SIZE
	.align		4
.L_66:
        /*00a0*/ 	.byte	0x03, 0x19
        /*00a2*/ 	.short	0x0030


	//----- nvinfo : EIATTR_PARAM_CBANK
	.align		4
        /*00a4*/ 	.byte	0x04, 0x0a
        /*00a6*/ 	.short	(.L_68 - .L_67)
	.align		4
.L_67:
        /*00a8*/ 	.word	index@(.nv.constant0._Z23radix_sort_local_kerenlI6DescOpEvPjS1_S1_S1_S1_jj)
        /*00ac*/ 	.short	0x0380
        /*00ae*/ 	.short	0x0030


	//----- nvinfo : EIATTR_SW_WAR
	.align		4
.L_68:
        /*00b0*/ 	.byte	0x04, 0x36
        /*00b2*/ 	.short	(.L_70 - .L_69)
.L_69:
        /*00b4*/ 	.word	0x00000008
.L_70:


//--------------------- .nv.info._Z15uint32_to_floatPjPfi --------------------------
	.section	.nv.info._Z15uint32_to_floatPjPfi,"",@"SHT_CUDA_INFO"
	.sectionflags	@""
	.align	4


	//----- nvinfo : EIATTR_CUDA_API_VERSION
	.align		4
        /*0000*/ 	.byte	0x04, 0x37
        /*0002*/ 	.short	(.L_72 - .L_71)
.L_71:
        /*0004*/ 	.word	0x00000082


	//----- nvinfo : EIATTR_KPARAM_INFO
	.align		4
.L_72:
        /*0008*/ 	.byte	0x04, 0x17
        /*000a*/ 	.short	(.L_74 - .L_73)
.L_73:
        /*000c*/ 	.word	0x00000000
        /*0010*/ 	.short	0x0002
        /*0012*/ 	.short	0x0010
        /*0014*/ 	.byte	0x00, 0xf0, 0x11, 0x00


	//----- nvinfo : EIATTR_KPARAM_INFO
	.align		4
.L_74:
        /*0018*/ 	.byte	0x04, 0x17
        /*001a*/ 	.short	(.L_76 - .L_75)
.L_75:
        /*001c*/ 	.word	0x00000000
        /*0020*/ 	.short	0x0001
        /*0022*/ 	.short	0x0008
        /*0024*/ 	.byte	0x00, 0xf5, 0x21, 0x00


	//----- nvinfo : EIATTR_KPARAM_INFO
	.align		4
.L_76:
        /*0028*/ 	.byte	0x04, 0x17
        /*002a*/ 	.short	(.L_78 - .L_77)
.L_77:
        /*002c*/ 	.word	0x00000000
        /*0030*/ 	.short	0x0000
        /*0032*/ 	.short	0x0000
        /*0034*/ 	.byte	0x00, 0xf5, 0x21, 0x00


	//----- nvinfo : EIATTR_SPARSE_MMA_MASK
	.align		4
.L_78:
        /*0038*/ 	.byte	0x03, 0x50
        /*003a*/ 	.short	0x0000


	//----- nvinfo : EIATTR_MAXREG_COUNT
	.align		4
        /*003c*/ 	.byte	0x03, 0x1b
        /*003e*/ 	.short	0x00ff


	//----- nvinfo : EIATTR_MERCURY_ISA_VERSION
	.align		4
        /*0040*/ 	.byte	0x03, 0x5f
        /*0042*/ 	.short	0x0101


	//----- nvinfo : EIATTR_VRC_CTA_INIT_COUNT
	.align		4
        /*0044*/ 	.byte	0x02, 0x4a
	.zero		1
	.zero		1


	//----- nvinfo : EIATTR_EXIT_INSTR_OFFSETS
	.align		4
        /*0048*/ 	.byte	0x04, 0x1c
        /*004a*/ 	.short	(.L_80 - .L_79)


	//   ....[0]....
.L_79:
        /*004c*/ 	.word	0x00000070


	//   ....[1]....
        /*0050*/ 	.word	0x00000130


	//----- nvinfo : EIATTR_CBANK_PARAM_SIZE
	.align		4
.L_80:
        /*0054*/ 	.byte	0x03, 0x19
        /*0056*/ 	.short	0x0014


	//----- nvinfo : EIATTR_PARAM_CBANK
	.align		4
        /*0058*/ 	.byte	0x04, 0x0a
        /*005a*/ 	.short	(.L_82 - .L_81)
	.align		4
.L_81:
        /*005c*/ 	.word	index@(.nv.constant0._Z15uint32_to_floatPjPfi)
        /*0060*/ 	.short	0x0380
        /*0062*/ 	.short	0x0014


	//----- nvinfo : EIATTR_SW_WAR
	.align		4
.L_82:
        /*0064*/ 	.byte	0x04, 0x36
        /*0066*/ 	.short	(.L_84 - .L_83)
.L_83:
        /*0068*/ 	.word	0x00000008
.L_84:


//--------------------- .nv.info._Z13uint32_to_intPjPii --------------------------
	.section	.nv.info._Z13uint32_to_intPjPii,"",@"SHT_CUDA_INFO"
	.sectionflags	@""
	.align	4


	//----- nvinfo : EIATTR_CUDA_API_VERSION
	.align		4
        /*0000*/ 	.byte	0x04, 0x37
        /*0002*/ 	.short	(.L_86 - .L_85)
.L_85:
        /*0004*/ 	.word	0x00000082


	//----- nvinfo : EIATTR_KPARAM_INFO
	.align		4
.L_86:
        /*0008*/ 	.byte	0x04, 0x17
        /*000a*/ 	.short	(.L_88 - .L_87)
.L_87:
        /*000c*/ 	.word	0x00000000
        /*0010*/ 	.short	0x0002
        /*0012*/ 	.short	0x0010
        /*0014*/ 	.byte	0x00, 0xf0, 0x11, 0x00


	//----- nvinfo : EIATTR_KPARAM_INFO
	.align		4
.L_88:
        /*0018*/ 	.byte	0x04, 0x17
        /*001a*/ 	.short	(.L_90 - .L_89)
.L_89:
        /*001c*/ 	.word	0x00000000
        /*0020*/ 	.short	0x0001
        /*0022*/ 	.short	0x0008
        /*0024*/ 	.byte	0x00, 0xf5, 0x21, 0x00


	//----- nvinfo : EIATTR_KPARAM_INFO
	.align		4
.L_90:
        /*0028*/ 	.byte	0x04, 0x17
        /*002a*/ 	.short	(.L_92 - .L_91)
.L_91:
        /*002c*/ 	.word	0x00000000
        /*0030*/ 	.short	0x0000
        /*0032*/ 	.short	0x0000
        /*0034*/ 	.byte	0x00, 0xf5, 0x21, 0x00


	//----- nvinfo : EIATTR_SPARSE_MMA_MASK
	.align		4
.L_92:
        /*0038*/ 	.byte	0x03, 0x50
        /*003a*/ 	.short	0x0000


	//----- nvinfo : EIATTR_MAXREG_COUNT
	.align		4
        /*003c*/ 	.byte	0x03, 0x1b
        /*003e*/ 	.short	0x00ff


	//----- nvinfo : EIATTR_MERCURY_ISA_VERSION
	.align		4
        /*0040*/ 	.byte	0x03, 0x5f
        /*0042*/ 	.short	0x0101


	//----- nvinfo : EIATTR_VRC_CTA_INIT_COUNT
	.align		4
        /*0044*/ 	.byte	0x02, 0x4a
	.zero		1
	.zero		1


	//----- nvinfo : EIATTR_EXIT_INSTR_OFFSETS
	.align		4
        /*0048*/ 	.byte	0x04, 0x1c
        /*004a*/ 	.short	(.L_94 - .L_93)


	//   ....[0]....
.L_93:
        /*004c*/ 	.word	0x00000070


	//   ....[1]....
        /*0050*/ 	.word	0x00000100


	//----- nvinfo : EIATTR_CBANK_PARAM_SIZE
	.align		4
.L_94:
        /*0054*/ 	.byte	0x03, 0x19
        /*0056*/ 	.short	0x0014


	//----- nvinfo : EIATTR_PARAM_CBANK
	.align		4
        /*0058*/ 	.byte	0x04, 0x0a
        /*005a*/ 	.short	(.L_96 - .L_95)
	.align		4
.L_95:
        /*005c*/ 	.word	index@(.nv.constant0._Z13uint32_to_intPjPii)
        /*0060*/ 	.short	0x0380
        /*0062*/ 	.short	0x0014


	//----- nvinfo : EIATTR_SW_WAR
	.align		4
.L_96:
        /*0064*/ 	.byte	0x04, 0x36
        /*0066*/ 	.short	(.L_98 - .L_97)
.L_97:
        /*0068*/ 	.word	0x00000008
.L_98:


//--------------------- .nv.info._Z20balanced_bank_kernelPjS_jS_S_ --------------------------
	.section	.nv.info._Z20balanced_bank_kernelPjS_jS_S_,"",@"SHT_CUDA_INFO"
	.sectionflags	@""
	.align	4


	//----- nvinfo : EIATTR_CUDA_API_VERSION
	.align		4
        /*0000*/ 	.byte	0x04, 0x37
        /*0002*/ 	.short	(.L_100 - .L_99)
.L_99:
        /*0004*/ 	.word	0x00000082


	//----- nvinfo : EIATTR_KPARAM_INFO
	.align		4
.L_100:
        /*0008*/ 	.byte	0x04, 0x17
        /*000a*/ 	.short	(.L_102 - .L_101)
.L_101:
        /*000c*/ 	.word	0x00000000
        /*0010*/ 	.short	0x0004
        /*0012*/ 	.short	0x0020
        /*0014*/ 	.byte	0x00, 0xf5, 0x21, 0x00


	//----- nvinfo : EIATTR_KPARAM_INFO
	.align		4
.L_102:
        /*0018*/ 	.byte	0x04, 0x17
        /*001a*/ 	.short	(.L_104 - .L_103)
.L_103:
        /*001c*/ 	.word	0x00000000
        /*0020*/ 	.short	0x0003
        /*0022*/ 	.short	0x0018
        /*0024*/ 	.byte	0x00, 0xf5, 0x21, 0x00


	//----- nvinfo : EIATTR_KPARAM_INFO
	.align		4
.L_104:
        /*0028*/ 	.byte	0x04, 0x17
        /*002a*/ 	.short	(.L_106 - .L_105)
.L_105:
        /*002c*/ 	.word	0x00000000
        /*0030*/ 	.short	0x0002
        /*0032*/ 	.short	0x0010
        /*0034*/ 	.byte	0x00, 0xf0, 0x11, 0x00


	//----- nvinfo : EIATTR_KPARAM_INFO
	.align		4
.L_106:
        /*0038*/ 	.byte	0x04, 0x17
        /*003a*/ 	.short	(.L_108 - .L_107)
.L_107:
        /*003c*/ 	.word	0x00000000
        /*0040*/ 	.short	0x0001
        /*0042*/ 	.short	0x0008
        /*0044*/ 	.byte	0x00, 0xf5, 0x21, 0x00


	//----- nvinfo : EIATTR_KPARAM_INFO
	.align		4
.L_108:
        /*0048*/ 	.byte	0x04, 0x17
        /*004a*/ 	.short	(.L_110 - .L_109)
.L_109:
        /*004c*/ 	.word	0x00000000
        /*0050*/ 	.short	0x0000
        /*0052*/ 	.short	0x0000
        /*0054*/ 	.byte	0x00, 0xf5, 0x21, 0x00


	//----- nvinfo : EIATTR_SPARSE_MMA_MASK
	.align		4
.L_110:
        /*0058*/ 	.byte	0x03, 0x50
        /*005a*/ 	.short	0x0000


	//----- nvinfo : EIATTR_MAXREG_COUNT
	.align		4
        /*005c*/ 	.byte	0x03, 0x1b
        /*005e*/ 	.short	0x00ff


	//----- nvinfo : EIATTR_NUM_BARRIERS
	.align		4
        /*0060*/ 	.byte	0x02, 0x4c
        /*0062*/ 	.byte	0x01
	.zero		1


	//----- nvinfo : EIATTR_MERCURY_ISA_VERSION
	.align		4
        /*0064*/ 	.byte	0x03, 0x5f
        /*0066*/ 	.short	0x0101


	//----- nvinfo : EIATTR_VRC_CTA_INIT_COUNT
	.align		4
        /*0068*/ 	.byte	0x02, 0x4a
	.zero		1
	.zero		1


	//----- nvinfo : EIATTR_EXIT_INSTR_OFFSETS
	.align		4
        /*006c*/ 	.byte	0x04, 0x1c
        /*006e*/ 	.short	(.L_112 - .L_111)


	//   ....[0]....
.L_111:
        /*0070*/ 	.word	0x00000930


	//   ....[1]....
        /*0074*/ 	.word	0x000009a0


	//----- nvinfo : EIATTR_CRS_STACK_SIZE
	.align		4
.L_112:
        /*0078*/ 	.byte	0x04, 0x1e
        /*007a*/ 	.short	(.L_114 - .L_113)
.L_113:
        /*007c*/ 	.word	0x00000000


	//----- nvinfo : EIATTR_CBANK_PARAM_SIZE
	.align		4
.L_114:
        /*0080*/ 	.byte	0x03, 0x19
        /*0082*/ 	.short	0x0028


	//----- nvinfo : EIATTR_PARAM_CBANK
	.align		4
        /*0084*/ 	.byte	0x04, 0x0a
        /*0086*/ 	.short	(.L_116 - .L_115)
	.align		4
.L_115:
        /*0088*/ 	.word	index@(.nv.constant0._Z20balanced_bank_kernelPjS_jS_S_)
        /*008c*/ 	.short	0x0380
        /*008e*/ 	.short	0x0028


	//----- nvinfo : EIATTR_SW_WAR
	.align		4
.L_116:
        /*0090*/ 	.byte	0x04, 0x36
        /*0092*/ 	.short	(.L_118 - .L_117)
.L_117:
        /*0094*/ 	.word	0x00000008
.L_118:


//--------------------- .nv.info._Z13int_to_uint32PiPji --------------------------
	.section	.nv.info._Z13int_to_uint32PiPji,"",@"SHT_CUDA_INFO"
	.sectionflags	@""
	.align	4


	//----- nvinfo : EIATTR_CUDA_API_VERSION
	.align		4
        /*0000*/ 	.byte	0x04, 0x37
        /*0002*/ 	.short	(.L_120 - .L_119)
.L_119:
        /*0004*/ 	.word	0x00000082


	//----- nvinfo : EIATTR_KPARAM_INFO
	.align		4
.L_120:
        /*0008*/ 	.byte	0x04, 0x17
        /*000a*/ 	.short	(.L_122 - .L_121)
.L_121:
        /*000c*/ 	.word	0x00000000
        /*0010*/ 	.short	0x0002
        /*0012*/ 	.short	0x0010
        /*0014*/ 	.byte	0x00, 0xf0, 0x11, 0x00


	//----- nvinfo : EIATTR_KPARAM_INFO
	.align		4
.L_122:
        /*0018*/ 	.byte	0x04, 0x17
        /*001a*/ 	.short	(.L_124 - .L_123)
.L_123:
        /*001c*/ 	.word	0x00000000
        /*0020*/ 	.short	0x0001
        /*0022*/ 	.short	0x0008
        /*0024*/ 	.byte	0x00, 0xf5, 0x21, 0x00


	//----- nvinfo : EIATTR_KPARAM_INFO
	.align		4
.L_124:
        /*0028*/ 	.byte	0x04, 0x17
        /*002a*/ 	.short	(.L_126 - .L_125)
.L_125:
        /*002c*/ 	.word	0x00000000
        /*0030*/ 	.short	0x0000
        /*0032*/ 	.short	0x0000
        /*0034*/ 	.byte	0x00, 0xf5, 0x21, 0x00


	//----- nvinfo : EIATTR_SPARSE_MMA_MASK
	.align		4
.L_126:
        /*0038*/ 	.byte	0x03, 0x50
        /*003a*/ 	.short	0x0000


	//----- nvinfo : EIATTR_MAXREG_COUNT
	.align		4
        /*003c*/ 	.byte	0x03, 0x1b
        /*003e*/ 	.short	0x00ff


	//----- nvinfo : EIATTR_MERCURY_ISA_VERSION
	.align		4
        /*0040*/ 	.byte	0x03, 0x5f
        /*0042*/ 	.short	0x0101


	//----- nvinfo : EIATTR_VRC_CTA_INIT_COUNT
	.align		4
        /*0044*/ 	.byte	0x02, 0x4a
	.zero		1
	.zero		1


	//----- nvinfo : EIATTR_EXIT_INSTR_OFFSETS
	.align		4
        /*0048*/ 	.byte	0x04, 0x1c
        /*004a*/ 	.short	(.L_128 - .L_127)


	//   ....[0]....
.L_127:
        /*004c*/ 	.word	0x00000070


	//   ....[1]....
        /*0050*/ 	.word	0x00000100


	//----- nvinfo : EIATTR_CBANK_PARAM_SIZE
	.align		4
.L_128:
        /*0054*/ 	.byte	0x03, 0x19
        /*0056*/ 	.short	0x0014


	//----- nvinfo : EIATTR_PARAM_CBANK
	.align		4
        /*0058*/ 	.byte	0x04, 0x0a
        /*005a*/ 	.short	(.L_130 - .L_129)
	.align		4
.L_129:
        /*005c*/ 	.word	index@(.nv.constant0._Z13int_to_uint32PiPji)
        /*0060*/ 	.short	0x0380
        /*0062*/ 	.short	0x0014


	//----- nvinfo : EIATTR_SW_WAR
	.align		4
.L_130:
        /*0064*/ 	.byte	0x04, 0x36
        /*0066*/ 	.short	(.L_132 - .L_131)
.L_131:
        /*0068*/ 	.word	0x00000008
.L_132:


//--------------------- .nv.info._Z18radix_sort_shuffleI6DescOpEvPjS1_S1_S1_S1_S1_jj --------------------------
	.section	.nv.info._Z18radix_sort_shuffleI6DescOpEvPjS1_S1_S1_S1_S1_jj,"",@"SHT_CUDA_INFO"
	.sectionflags	@""
	.align	4


	//----- nvinfo : EIATTR_CUDA_API_VERSION
	.align		4
        /*0000*/ 	.byte	0x04, 0x37
        /*0002*/ 	.short	(.L_134 - .L_133)
.L_133:
        /*0004*/ 	.word	0x00000082


	//----- nvinfo : EIATTR_KPARAM_INFO
	.align		4
.L_134:
        /*0008*/ 	.byte	0x04, 0x17
        /*000a*/ 	.short	(.L_136 - .L_135)
.L_135:
        /*000c*/ 	.word	0x00000000
        /*0010*/ 	.short	0x0007
        /*0012*/ 	.short	0x0034
        /*0014*/ 	.byte	0x00, 0xf0, 0x11, 0x00


	//----- nvinfo : EIATTR_KPARAM_INFO
	.align		4
.L_136:
        /*0018*/ 	.byte	0x04, 0x17
        /*001a*/ 	.short	(.L_138 - .L_137)
.L_137:
        /*001c*/ 	.word	0x00000000
        /*0020*/ 	.short	0x0006
        /*0022*/ 	.short	0x0030
        /*0024*/ 	.byte	0x00, 0xf0, 0x11, 0x00


	//----- nvinfo : EIATTR_KPARAM_INFO
	.align		4
.L_138:
        /*0028*/ 	.byte	0x04, 0x17
        /*002a*/ 	.short	(.L_140 - .L_139)
.L_139:
        /*002c*/ 	.word	0x00000000
        /*0030*/ 	.short	0x0005
        /*0032*/ 	.short	0x0028
        /*0034*/ 	.byte	0x00, 0xf5, 0x21, 0x00


	//----- nvinfo : EIATTR_KPARAM_INFO
	.align		4
.L_140:
        /*0038*/ 	.byte	0x04, 0x17
        /*003a*/ 	.short	(.L_142 - .L_141)
.L_141:
        /*003c*/ 	.word	0x00000000
        /*0040*/ 	.short	0x0004
        /*0042*/ 	.short	0x0020
        /*0044*/ 	.byte	0x00, 0xf5, 0x21, 0x00


	//----- nvinfo : EIATTR_KPARAM_INFO
	.align		4
.L_142:
        /*0048*/ 	.byte	0x04, 0x17
        /*004a*/ 	.short	(.L_144 - .L_143)
.L_143:
        /*004c*/ 	.word	0x00000000
        /*0050*/ 	.short	0x0003
        /*0052*/ 	.short	0x0018
        /*0054*/ 	.byte	0x00, 0xf5, 0x21, 0x00


	//----- nvinfo : EIATTR_KPARAM_INFO
	.align		4
.L_144:
        /*0058*/ 	.byte	0x04, 0x17
        /*005a*/ 	.short	(.L_146 - .L_145)
.L_145:
        /*005c*/ 	.word	0x00000000
        /*0060*/ 	.short	0x0002
        /*0062*/ 	.short	0x0010
        /*0064*/ 	.byte	0x00, 0xf5, 0x21, 0x00


	//----- nvinfo : EIATTR_KPARAM_INFO
	.align		4
.L_146:
        /*0068*/ 	.byte	0x04, 0x17
        /*006a*/ 	.short	(.L_148 - .L_147)
.L_147:
        /*006c*/ 	.word	0x00000000
        /*0070*/ 	.short	0x0001
        /*0072*/ 	.short	0x0008
        /*0074*/ 	.byte	0x00, 0xf5, 0x21, 0x00


	//----- nvinfo : EIATTR_KPARAM_INFO
	.align		4
.L_148:
        /*0078*/ 	.byte	0x04, 0x17
        /*007a*/ 	.short	(.L_150 - .L_149)
.L_149:
        /*007c*/ 	.word	0x00000000
        /*0080*/ 	.short	0x0000
        /*0082*/ 	.short	0x0000
        /*0084*/ 	.byte	0x00, 0xf5, 0x21, 0x00


	//----- nvinfo : EIATTR_SPARSE_MMA_MASK
	.align		4
.L_150:
        /*0088*/ 	.byte	0x03, 0x50
        /*008a*/ 	.short	0x0000


	//----- nvinfo : EIATTR_MAXREG_COUNT
	.align		4
        /*008c*/ 	.byte	0x03, 0x1b
        /*008e*/ 	.short	0x00ff


	//----- nvinfo : EIATTR_NUM_BARRIERS
	.align		4
        /*0090*/ 	.byte	0x02, 0x4c
        /*0092*/ 	.byte	0x01
	.zero		1


	//----- nvinfo : EIATTR_MERCURY_ISA_VERSION
	.align		4
        /*0094*/ 	.byte	0x03, 0x5f
        /*0096*/ 	.short	0x0101


	//----- nvinfo : EIATTR_VRC_CTA_INIT_COUNT
	.align		4
        /*0098*/ 	.byte	0x02, 0x4a
	.zero		1
	.zero		1


	//----- nvinfo : EIATTR_EXIT_INSTR_OFFSETS
	.align		4
        /*009c*/ 	.byte	0x04, 0x1c
        /*009e*/ 	.short	(.L_152 - .L_151)


	//   ....[0]....
.L_151:
        /*00a0*/ 	.word	0x00000220


	//   ....[1]....
        /*00a4*/ 	.word	0x00000440


	//----- nvinfo : EIATTR_CBANK_PARAM_SIZE
	.align		4
.L_152:
        /*00a8*/ 	.byte	0x03, 0x19
        /*00aa*/ 	.short	0x0038


	//----- nvinfo : EIATTR_PARAM_CBANK
	.align		4
        /*00ac*/ 	.byte	0x04, 0x0a
        /*00ae*/ 	.short	(.L_154 - .L_153)
	.align		4
.L_153:
        /*00b0*/ 	.word	index@(.nv.constant0._Z18radix_sort_shuffleI6DescOpEvPjS1_S1_S1_S1_S1_jj)
        /*00b4*/ 	.short	0x0380
        /*00b6*/ 	.short	0x0038


	//----- nvinfo : EIATTR_SW_WAR
	.align		4
.L_154:
        /*00b8*/ 	.byte	0x04, 0x36
        /*00ba*/ 	.short	(.L_156 - .L_155)
.L_155:
        /*00bc*/ 	.word	0x00000008
.L_156:


//--------------------- .nv.info._Z15float_to_uint32PfPji --------------------------
	.section	.nv.info._Z15float_to_uint32PfPji,"",@"SHT_CUDA_INFO"
	.sectionflags	@""
	.align	4


	//----- nvinfo : EIATTR_CUDA_API_VERSION
	.align		4
        /*0000*/ 	.byte	0x04, 0x37
        /*0002*/ 	.short	(.L_158 - .L_157)
.L_157:
        /*0004*/ 	.word	0x00000082


	//----- nvinfo : EIATTR_KPARAM_INFO
	.align		4
.L_158:
        /*0008*/ 	.byte	0x04, 0x17
        /*000a*/ 	.short	(.L_160 - .L_159)
.L_159:
        /*000c*/ 	.word	0x00000000
        /*0010*/ 	.short	0x0002
        /*0012*/ 	.short	0x0010
        /*0014*/ 	.byte	0x00, 0xf0, 0x11, 0x00


	//----- nvinfo : EIATTR_KPARAM_INFO
	.align		4
.L_160:
        /*0018*/ 	.byte	0x04, 0x17
        /*001a*/ 	.short	(.L_162 - .L_161)
.L_161:
        /*001c*/ 	.word	0x00000000
        /*0020*/ 	.short	0x0001
        /*0022*/ 	.short	0x0008
        /*0024*/ 	.byte	0x00, 0xf5, 0x21, 0x00


	//----- nvinfo : EIATTR_KPARAM_INFO
	.align		4
.L_162:
        /*0028*/ 	.byte	0x04, 0x17
        /*002a*/ 	.short	(.L_164 - .L_163)
.L_163:
        /*002c*/ 	.word	0x00000000
        /*0030*/ 	.short	0x0000
        /*0032*/ 	.short	0x0000
        /*0034*/ 	.byte	0x00, 0xf5, 0x21, 0x00


	//----- nvinfo : EIATTR_SPARSE_MMA_MASK
	.align		4
.L_164:
        /*0038*/ 	.byte	0x03, 0x50
        /*003a*/ 	.short	0x0000


	//----- nvinfo : EIATTR_MAXREG_COUNT
	.align		4
        /*003c*/ 	.byte	0x03, 0x1b
        /*003e*/ 	.short	0x00ff


	//----- nvinfo : EIATTR_MERCURY_ISA_VERSION
	.align		4
        /*0040*/ 	.byte	0x03, 0x5f
        /*0042*/ 	.short	0x0101


	//----- nvinfo : EIATTR_VRC_CTA_INIT_COUNT
	.align		4
        /*0044*/ 	.byte	0x02, 0x4a
	.zero		1
	.zero		1


	//----- nvinfo : EIATTR_EXIT_INSTR_OFFSETS
	.align		4
        /*0048*/ 	.byte	0x04, 0x1c
        /*004a*/ 	.short	(.L_166 - .L_165)


	//   ....[0]....
.L_165:
        /*004c*/ 	.word	0x00000070


	//   ....[1]....
        /*0050*/ 	.word	0x00000130


	//----- nvinfo : EIATTR_CBANK_PARAM_SIZE
	.align		4
.L_166:
        /*0054*/ 	.byte	0x03, 0x19
        /*0056*/ 	.short	0x0014


	//----- nvinfo : EIATTR_PARAM_CBANK
	.align		4
        /*0058*/ 	.byte	0x04, 0x0a
        /*005a*/ 	.short	(.L_168 - .L_167)
	.align		4
.L_167:
        /*005c*/ 	.word	index@(.nv.constant0._Z15float_to_uint32PfPji)
        /*0060*/ 	.short	0x0380
        /*0062*/ 	.short	0x0014


	//----- nvinfo : EIATTR_SW_WAR
	.align		4
.L_168:
        /*0064*/ 	.byte	0x04, 0x36
        /*0066*/ 	.short	(.L_170 - .L_169)
.L_169:
        /*0068*/ 	.word	0x00000008
.L_170:


//--------------------- .nv.callgraph             --------------------------
	.section	.nv.callgraph,"",@"SHT_CUDA_CALLGRAPH"
	.align	4
	.sectionentsize	8
	.align		4
        /*0000*/ 	.word	0x00000000
	.align		4
        /*0004*/ 	.word	0xffffffff
	.align		4
        /*0008*/ 	.word	0x00000000
	.align		4
        /*000c*/ 	.word	0xfffffffe
	.align		4
        /*0010*/ 	.word	0x00000000
	.align		4
        /*0014*/ 	.word	0xfffffffd
	.align		4
        /*0018*/ 	.word	0x00000000
	.align		4
        /*001c*/ 	.word	0xfffffffc


//--------------------- .nv.constant4             --------------------------
	.section	.nv.constant4,"a",@progbits
	.align	8
	.align		8
.nv.constant4:
        /*0000*/ 	.dword	_ZTV6DescOp


//--------------------- .nv.constant2._Z23radix_sort_local_kerenlI6DescOpEvPjS1_S1_S1_S1_jj --------------------------
	.section	.nv.constant2._Z23radix_sort_local_kerenlI6DescOpEvPjS1_S1_S1_S1_jj,"a",@progbits
	.sectionflags	@""
	.align	4
.nv.constant2._Z23radix_sort_local_kerenlI6DescOpEvPjS1_S1_S1_S1_jj:
        /*0000*/ 	.byte	0x01, 0x00, 0x00, 0x00, 0x00, 0x00, 0x00, 0x00, 0x90, 0x0d, 0x00, 0x00, 0x00, 0x00, 0x00, 0x00
        /*0010*/ 	.byte	0x60, 0x0d, 0x00, 0x00, 0x00, 0x00, 0x00, 0x00


//--------------------- .text._Z23radix_sort_local_kerenlI6DescOpEvPjS1_S1_S1_S1_jj --------------------------
	.section	.text._Z23radix_sort_local_kerenlI6DescOpEvPjS1_S1_S1_S1_jj,"ax",@progbits
	.align	128
        .global         _Z23radix_sort_local_kerenlI6DescOpEvPjS1_S1_S1_S1_jj
        .type           _Z23radix_sort_local_kerenlI6DescOpEvPjS1_S1_S1_S1_jj,@function
        .size           _Z23radix_sort_local_kerenlI6DescOpEvPjS1_S1_S1_S1_jj,(.L_x_26 - _Z23radix_sort_local_kerenlI6DescOpEvPjS1_S1_S1_S1_jj)
        .other          _Z23radix_sort_local_kerenlI6DescOpEvPjS1_S1_S1_S1_jj,@"STO_CUDA_ENTRY STV_DEFAULT"
_Z23radix_sort_local_kerenlI6DescOpEvPjS1_S1_S1_S1_jj:
.text._Z23radix_sort_local_kerenlI6DescOpEvPjS1_S1_S1_S1_jj:
[----:B------:R-:W0:Y:S01]  /*0000*/  LDC R1, c[0x0][0x37c] ;  /* 0x0000df00ff017b82 */ /* 0x000e220000000800 */
[----:B------:R-:W1:Y:S01]  /*0010*/  S2R R17, SR_TID.X ;  /* 0x0000000000117919 */ /* 0x000e620000002100 */
[----:B------:R-:W2:Y:S01]  /*0020*/  LDCU.64 UR4, c[0x4][URZ] ;  /* 0x01000000ff0477ac */ /* 0x000ea20008000a00 */
[----:B------:R-:W-:Y:S01]  /*0030*/  MOV R7, 0x400 ;  /* 0x0000040000077802 */ /* 0x000fe20000000f00 */
[----:B0-----:R-:W-:Y:S01]  /*0040*/  VIADD R1, R1, 0xfffffff8 ;  /* 0xfffffff801017836 */ /* 0x001fe20000000000 */
[----:B------:R-:W0:Y:S01]  /*0050*/  S2R R8, SR_CgaCtaId ;  /* 0x0000000000087919 */ /* 0x000e220000008800 */
[----:B------:R-:W3:Y:S01]  /*0060*/  LDCU UR6, c[0x0][0x2f8] ;  /* 0x00005f00ff0677ac */ /* 0x000ee20008000800 */
[----:B------:R-:W-:Y:S01]  /*0070*/  BSSY.RECONVERGENT B0, `(.L_x_0) ;  /* 0x000001a000007945 */ /* 0x000fe20003800200 */
[----:B------:R-:W-:-:S03]  /*0080*/  VIADD R0, R7, 0x68 ;  /* 0x0000006807007836 */ /* 0x000fc60000000000 */
[----:B------:R-:W-:Y:S01]  /*0090*/  BSSY.RELIABLE B7, `(.L_x_1) ;  /* 0x0000014000077945 */ /* 0x000fe20003800100 */
[----:B--2---:R-:W-:-:S04]  /*00a0*/  UIADD3 UR4, UP0, UPT, UR4, 0x10, URZ ;  /* 0x0000001004047890 */ /* 0x004fc8000ff1e0ff */
[----:B------:R-:W-:Y:S01]  /*00b0*/  UIADD3.X UR5, UPT, UPT, URZ, UR5, URZ, UP0, !UPT ;  /* 0x00000005ff057290 */ /* 0x000fe200087fe4ff */
[----:B---3--:R-:W-:Y:S01]  /*00c0*/  IADD3 R16, P1, PT, R1, UR6, RZ ;  /* 0x0000000601107c10 */ /* 0x008fe2000ff3e0ff */
[----:B------:R-:W-:-:S04]  /*00d0*/  IMAD.U32 R4, RZ, RZ, UR4 ;  /* 0x00000004ff047e24 */ /* 0x000fc8000f8e00ff */
[----:B------:R-:W-:Y:S01]  /*00e0*/  IMAD.U32 R5, RZ, RZ, UR5 ;  /* 0x00000005ff057e24 */ /* 0x000fe2000f8e00ff */
[----:B------:R-:W2:Y:S01]  /*00f0*/  LDCU UR4, c[0x0][0x2fc] ;  /* 0x00005f80ff0477ac */ /* 0x000ea20008000800 */
[----:B-1----:R-:W-:-:S03]  /*0100*/  ISETP.NE.AND P0, PT, R17, RZ, PT ;  /* 0x000000ff1100720c */ /* 0x002fc60003f05270 */
[----:B------:R1:W-:Y:S01]  /*0110*/  STL.64 [R1], R4 ;  /* 0x0000000401007387 */ /* 0x0003e20000100a00 */
[----:B0-----:R-:W-:-:S05]  /*0120*/  LEA R0, R8, R0, 0x18 ;  /* 0x0000000008007211 */ /* 0x001fca00078ec0ff */
[----:B------:R-:W-:-:S04]  /*0130*/  IMAD R0, R17, 0x4, R0 ;  /* 0x0000000411007824 */ /* 0x000fc800078e0200 */
[----:B------:R-:W-:Y:S01]  /*0140*/  @!P0 LEA R3, R8, R7, 0x18 ;  /* 0x0000000708038211 */ /* 0x000fe200078ec0ff */
[----:B--2---:R-:W-:-:S04]  /*0150*/  IMAD.X R2, RZ, RZ, UR4, P1 ;  /* 0x00000004ff027e24 */ /* 0x004fc800088e06ff */
[----:B------:R1:W-:Y:S01]  /*0160*/  @!P0 STS [R3+0x14], RZ ;  /* 0x000014ff03008388 */ /* 0x0003e20000000800 */
[----:B------:R-:W-:Y:S05]  /*0170*/  @!P0 BRA `(.L_x_2) ;  /* 0x0000000000148947 */ /* 0x000fea0003800000 */
[----:B------:R-:W-:Y:S02]  /*0180*/  ISETP.GT.U32.AND P0, PT, R17, 0x3, PT ;  /* 0x000000031100780c */ /* 0x000fe40003f04070 */
[----:B------:R-:W-:-:S04]  /*0190*/  PLOP3.LUT P1, PT, PT, PT, PT, 0x8, 0x80 ;  /* 0x000000000080781c */ /* 0x000fc80003f2e170 */
[----:B------:R-:W-:-:S07]  /*01a0*/  P2R R29, PR, RZ, 0x2 ;  /* 0x00000002ff1d7803 */ /* 0x000fce0000000000 */
[----:B------:R-:W-:Y:S05]  /*01b0*/  @P0 BREAK.RELIABLE B7 ;  /* 0x0000000000070942 */ /* 0x000fea0003800100 */
[----:B------:R-:W-:Y:S05]  /*01c0*/  @P0 BRA `(.L_x_3) ;  /* 0x0000000000100947 */ /* 0x000fea0003800000 */
.L_x_2:
[----:B------:R-:W-:Y:S05]  /*01d0*/  BSYNC.RELIABLE B7 ;  /* 0x0000000000077941 */ /* 0x000fea0003800100 */
.L_x_1:
[----:B------:R0:W-:Y:S01]  /*01e0*/  STS [R0], RZ ;  /* 0x000000ff00007388 */ /* 0x0001e20000000800 */
[----:B------:R-:W-:-:S04]  /*01f0*/  PLOP3.LUT P0, PT, PT, PT, PT, 0x80, 0x8 ;  /* 0x000000000008781c */ /* 0x000fc80003f0f070 */
[----:B------:R-:W-:-:S09]  /*0200*/  P2R R29, PR, RZ, 0x1 ;  /* 0x00000001ff1d7803 */ /* 0x000fd20000000000 */
.L_x_3:
[----:B------:R-:W-:Y:S05]  /*0210*/  BSYNC.RECONVERGENT B0 ;  /* 0x0000000000007941 */ /* 0x000fea0003800200 */
.L_x_0:
[----:B------:R-:W-:Y:S05]  /*0220*/  WARPSYNC.ALL ;  /* 0x0000000000007948 */ /* 0x000fea0003800000 */
[----:B------:R-:W2:Y:S01]  /*0230*/  S2UR UR39, SR_CTAID.X ;  /* 0x00000000002779c3 */ /* 0x000ea20000002500 */
[----:B------:R-:W3:Y:S01]  /*0240*/  LDCU UR4, c[0x0][0x3a8] ;  /* 0x00007500ff0477ac */ /* 0x000ee20008000800 */
[----:B------:R-:W-:Y:S02]  /*0250*/  HFMA2 R6, -RZ, RZ, 0, 0 ;  /* 0x00000000ff067431 */ /* 0x000fe400000001ff */
[----:B-1----:R-:W-:Y:S01]  /*0260*/  IMAD.MOV.U32 R3, RZ, RZ, RZ ;  /* 0x000000ffff037224 */ /* 0x002fe200078e00ff */
[----:B------:R-:W1:Y:S03]  /*0270*/  LDCU.64 UR36, c[0x0][0x358] ;  /* 0x00006b00ff2477ac */ /* 0x000e660008000a00 */
[----:B0-----:R-:W2:Y:S01]  /*0280*/  LDC R0, c[0x0][0x360] ;  /* 0x0000d800ff007b82 */ /* 0x001ea20000000800 */
[----:B------:R-:W-:Y:S01]  /*0290*/  VIADD R9, R7, 0x28 ;  /* 0x0000002807097836 */ /* 0x000fe20000000000 */
[----:B------:R-:W0:Y:S01]  /*02a0*/  LDCU UR38, c[0x0][0x3ac] ;  /* 0x00007580ff2677ac */ /* 0x000e220008000800 */
[----:B--2---:R-:W-:-:S05]  /*02b0*/  IMAD R27, R0, UR39, R17 ;  /* 0x00000027001b7c24 */ /* 0x004fca000f8e0211 */
[----:B---3--:R-:W-:-:S13]  /*02c0*/  ISETP.GE.U32.AND P0, PT, R27, UR4, PT ;  /* 0x000000041b007c0c */ /* 0x008fda000bf06070 */
[----:B------:R-:W2:Y:S08]  /*02d0*/  @!P0 LDC.64 R4, c[0x0][0x380] ;  /* 0x0000e000ff048b82 */ /* 0x000eb00000000a00 */
[----:B------:R-:W3:Y:S01]  /*02e0*/  @!P0 LDC.64 R10, c[0x0][0x390] ;  /* 0x0000e400ff0a8b82 */ /* 0x000ee20000000a00 */
[----:B--2---:R-:W-:-:S05]  /*02f0*/  @!P0 IMAD.WIDE R4, R27, 0x4, R4 ;  /* 0x000000041b048825 */ /* 0x004fca00078e0204 */
[----:B-1----:R1:W2:Y:S01]  /*0300*/  @!P0 LDG.E R6, desc[UR36][R4.64] ;  /* 0x0000002404068981 */ /* 0x0022a2000c1e1900 */
[----:B---3--:R-:W-:-:S05]  /*0310*/  @!P0 IMAD.WIDE R10, R27, 0x4, R10 ;  /* 0x000000041b0a8825 */ /* 0x008fca00078e020a */
[----:B------:R-:W3:Y:S01]  /*0320*/  @!P0 LDG.E R3, desc[UR36][R10.64] ;  /* 0x000000240a038981 */ /* 0x000ee2000c1e1900 */
[----:B------:R-:W-:Y:S01]  /*0330*/  VIADD R13, R7, 0x48 ;  /* 0x00000048070d7836 */ /* 0x000fe20000000000 */
[----:B------:R-:W-:-:S04]  /*0340*/  LEA R28, R8, R9, 0x18 ;  /* 0x00000009081c7211 */ /* 0x000fc800078ec0ff */
[C---:B------:R-:W-:Y:S01]  /*0350*/  LEA R26, R8.reuse, R13, 0x18 ;  /* 0x0000000d081a7211 */ /* 0x040fe200078ec0ff */
[----:B------:R-:W-:Y:S01]  /*0360*/  IMAD R25, R17, 0x4, R28 ;  /* 0x0000000411197824 */ /* 0x000fe200078e021c */
[----:B------:R-:W-:-:S03]  /*0370*/  LEA R0, R8, R7, 0x18 ;  /* 0x0000000708007211 */ /* 0x000fc600078ec0ff */
[C---:B------:R-:W-:Y:S01]  /*0380*/  IMAD R24, R17.reuse, 0x4, R26 ;  /* 0x0000000411187824 */ /* 0x040fe200078e021a */
[----:B0-----:R-:W-:Y:S01]  /*0390*/  USHF.L.U32 UR38, UR38, 0x1, URZ ;  /* 0x0000000126267899 */ /* 0x001fe200080006ff */
[C---:B------:R-:W-:Y:S01]  /*03a0*/  ISETP.NE.AND P0, PT, R17.reuse, RZ, PT ;  /* 0x000000ff1100720c */ /* 0x040fe20003f05270 */
[----:B-1----:R-:W-:Y:S01]  /*03b0*/  IMAD.MOV.U32 R5, RZ, RZ, R2 ;  /* 0x000000ffff057224 */ /* 0x002fe200078e0002 */
[----:B------:R-:W-:Y:S01]  /*03c0*/  MOV R4, R16 ;  /* 0x0000001000047202 */ /* 0x000fe20000000f00 */
[----:B------:R-:W-:Y:S01]  /*03d0*/  IMAD R23, R17, 0x4, R0 ;  /* 0x0000000411177824 */ /* 0x000fe200078e0200 */
[----:B------:R-:W-:Y:S01]  /*03e0*/  MOV R20, 0x460 ;  /* 0x0000046000147802 */ /* 0x000fe20000000f00 */
[----:B------:R-:W-:Y:S02]  /*03f0*/  IMAD.U32 R7, RZ, RZ, UR38 ;  /* 0x00000026ff077e24 */ /* 0x000fe4000f8e00ff */
[----:B------:R-:W-:Y:S01]  /*0400*/  IMAD.MOV.U32 R21, RZ, RZ, 0x0 ;  /* 0x00000000ff157424 */ /* 0x000fe200078e00ff */
[----:B--2---:R-:W-:Y:S04]  /*0410*/  STS [R25], R6 ;  /* 0x0000000619007388 */ /* 0x004fe80000000800 */
[----:B---3--:R0:W-:Y:S04]  /*0420*/  STS [R24], R3 ;  /* 0x0000000318007388 */ /* 0x0081e80000000800 */
[----:B------:R1:W-:Y:S01]  /*0430*/  STS [R0], RZ ;  /* 0x000000ff00007388 */ /* 0x0003e20000000800 */
[----:B0-----:R-:W-:-:S07]  /*0440*/  P2R R3, PR, RZ, 0x1 ;  /* 0x00000001ff037803 */ /* 0x001fce0000000000 */
[----:B-1----:R-:W-:Y:S05]  /*0450*/  CALL.REL.NOINC `($_Z23radix_sort_local_kerenlI6DescOpEvPjS1_S1_S1_S1_jj$_ZNK6DescOp7get_bitEii) ;  /* 0x0000000800407944 */ /* 0x002fea0003c00000 */
[----:B------:R-:W-:Y:S01]  /*0460*/  STS [R23+0x4], R4 ;  /* 0x0000040417007388 */ /* 0x000fe20000000800 */
[C---:B------:R-:W-:Y:S01]  /*0470*/  ISETP.NE.AND P6, PT, R17.reuse, RZ, PT ;  /* 0x000000ff1100720c */ /* 0x040fe20003fc5270 */
[----:B------:R-:W0:Y:S08]  /*0480*/  S2UR UR5, SR_CgaCtaId ;  /* 0x00000000000579c3 */ /* 0x000e300000008800 */
[----:B------:R-:W-:Y:S01]  /*0490*/  BAR.SYNC.DEFER_BLOCKING 0x0 ;  /* 0x0000000000007b1d */ /* 0x000fe20000010000 */
[----:B------:R-:W-:Y:S01]  /*04a0*/  ISETP.GE.U32.AND P0, PT, R17, 0x3, PT ;  /* 0x000000031100780c */ /* 0x000fe20003f06070 */
[----:B------:R-:W-:-:S02]  /*04b0*/  HFMA2 R21, -RZ, RZ, 0, 0 ;  /* 0x00000000ff157431 */ /* 0x000fc400000001ff */
[----:B------:R-:W-:Y:S01]  /*04c0*/  IMAD.MOV.U32 R5, RZ, RZ, R2 ;  /* 0x000000ffff057224 */ /* 0x000fe200078e0002 */
[----:B------:R-:W-:Y:S01]  /*04d0*/  MOV R20, 0x6a0 ;  /* 0x000006a000147802 */ /* 0x000fe20000000f00 */
[----:B------:R-:W-:Y:S01]  /*04e0*/  IMAD.U32 R7, RZ, RZ, UR38 ;  /* 0x00000026ff077e24 */ /* 0x000fe2000f8e00ff */
[----:B------:R-:W-:Y:S02]  /*04f0*/  UMOV UR4, 0x400 ;  /* 0x0000040000047882 */ /* 0x000fe40000000000 */
[----:B0-----:R-:W-:Y:S01]  /*0500*/  ULEA UR4, UR5, UR4, 0x18 ;  /* 0x0000000405047291 */ /* 0x001fe2000f8ec0ff */
[----:B------:R-:W-:Y:S04]  /*0510*/  LDS R0, [R23+0x4] ;  /* 0x0000040017007984 */ /* 0x000fe80000000800 */
[----:B------:R-:W0:Y:S02]  /*0520*/  LDS R3, [R23] ;  /* 0x0000000017037984 */ /* 0x000e240000000800 */
[----:B0-----:R-:W-:-:S05]  /*0530*/  IMAD.IADD R0, R0, 0x1, R3 ;  /* 0x0000000100007824 */ /* 0x001fca00078e0203 */
[----:B------:R-:W-:Y:S01]  /*0540*/  STS [R23+0x18], R0 ;  /* 0x0000180017007388 */ /* 0x000fe20000000800 */
[----:B------:R-:W-:Y:S06]  /*0550*/  BAR.SYNC.DEFER_BLOCKING 0x0 ;  /* 0x0000000000007b1d */ /* 0x000fec0000010000 */
[----:B------:R-:W-:Y:S04]  /*0560*/  @P6 LDS R3, [R23+0x18] ;  /* 0x0000180017036984 */ /* 0x000fe80000000800 */
[----:B------:R-:W0:Y:S02]  /*0570*/  @P6 LDS R6, [R23+0x10] ;  /* 0x0000100017066984 */ /* 0x000e240000000800 */
[----:B0-----:R-:W-:-:S06]  /*0580*/  @P6 IADD3 R6, PT, PT, R3, R6, RZ ;  /* 0x0000000603066210 */ /* 0x001fcc0007ffe0ff */
[----:B------:R-:W0:Y:S04]  /*0590*/  @!P6 LDS R6, [R23+0x18] ;  /* 0x000018001706e984 */ /* 0x000e280000000800 */
[----:B0-----:R-:W-:Y:S01]  /*05a0*/  STS [R23+0x4], R6 ;  /* 0x0000040617007388 */ /* 0x001fe20000000800 */
[----:B------:R-:W-:Y:S06]  /*05b0*/  BAR.SYNC.DEFER_BLOCKING 0x0 ;  /* 0x0000000000007b1d */ /* 0x000fec0000010000 */
[----:B------:R-:W-:Y:S04]  /*05c0*/  @P0 LDS R3, [R23+0x4] ;  /* 0x0000040017030984 */ /* 0x000fe80000000800 */
[----:B------:R-:W0:Y:S02]  /*05d0*/  @P0 LDS R4, [R23+-0xc] ;  /* 0xfffff40017040984 */ /* 0x000e240000000800 */
[----:B0-----:R-:W-:-:S02]  /*05e0*/  @P0 IMAD.IADD R0, R3, 0x1, R4 ;  /* 0x0000000103000824 */ /* 0x001fc400078e0204 */
[----:B------:R-:W-:-:S04]  /*05f0*/  IMAD.MOV.U32 R4, RZ, RZ, R16 ;  /* 0x000000ffff047224 */ /* 0x000fc800078e0010 */
[----:B------:R-:W0:Y:S01]  /*0600*/  @!P0 LDS R0, [R23+0x4] ;  /* 0x0000040017008984 */ /* 0x000e220000000800 */
[----:B------:R-:W-:-:S03]  /*0610*/  ISETP.NE.AND P0, PT, R17, RZ, PT ;  /* 0x000000ff1100720c */ /* 0x000fc60003f05270 */
[----:B0-----:R0:W-:Y:S01]  /*0620*/  STS [R23+0x18], R0 ;  /* 0x0000180017007388 */ /* 0x0011e20000000800 */
[----:B------:R-:W-:Y:S01]  /*0630*/  BAR.SYNC.DEFER_BLOCKING 0x0 ;  /* 0x0000000000007b1d */ /* 0x000fe20000010000 */
[----:B0-----:R-:W-:-:S05]  /*0640*/  P2R R0, PR, RZ, 0x1 ;  /* 0x00000001ff007803 */ /* 0x001fca0000000000 */
[----:B------:R-:W0:Y:S04]  /*0650*/  LDS R18, [R25] ;  /* 0x0000000019127984 */ /* 0x000e280000000800 */
[----:B------:R-:W1:Y:S04]  /*0660*/  LDS R19, [UR4+0x24] ;  /* 0x00002404ff137984 */ /* 0x000e680008000800 */
[----:B------:R2:W3:Y:S02]  /*0670*/  LDS R22, [R23+0x14] ;  /* 0x0000140017167984 */ /* 0x0004e40000000800 */
[----:B0-2---:R-:W-:-:S07]  /*0680*/  IMAD.MOV.U32 R6, RZ, RZ, R18 ;  /* 0x000000ffff067224 */ /* 0x005fce00078e0012 */
[----:B-1-3--:R-:W-:Y:S05]  /*0690*/  CALL.REL.NOINC `($_Z23radix_sort_local_kerenlI6DescOpEvPjS1_S1_S1_S1_jj$_ZNK6DescOp7get_bitEii) ;  /* 0x0000000400b07944 */ /* 0x00afea0003c00000 */
[----:B------:R-:W-:Y:S01]  /*06a0*/  ISETP.NE.AND P0, PT, R4, RZ, PT ;  /* 0x000000ff0400720c */ /* 0x000fe20003f05270 */
[----:B------:R-:W0:Y:S01]  /*06b0*/  S2UR UR5, SR_CgaCtaId ;  /* 0x00000000000579c3 */ /* 0x000e220000008800 */
[----:B------:R-:W-:Y:S01]  /*06c0*/  IADD3 R9, PT, PT, R22, 0x4, -R19 ;  /* 0x0000000416097810 */ /* 0x000fe20007ffe813 */
[----:B------:R-:W-:Y:S01]  /*06d0*/  UMOV UR4, 0x400 ;  /* 0x0000040000047882 */ /* 0x000fe20000000000 */
[----:B------:R-:W-:Y:S01]  /*06e0*/  UIADD3 UR38, UPT, UPT, UR38, 0x1, URZ ;  /* 0x0000000126267890 */ /* 0x000fe2000fffe0ff */
[----:B------:R-:W-:Y:S01]  /*06f0*/  IMAD.MOV.U32 R5, RZ, RZ, R2 ;  /* 0x000000ffff057224 */ /* 0x000fe200078e0002 */
[----:B------:R-:W-:Y:S01]  /*0700*/  MOV R4, R16 ;  /* 0x0000001000047202 */ /* 0x000fe20000000f00 */
[----:B------:R-:W-:Y:S01]  /*0710*/  IMAD.MOV.U32 R21, RZ, RZ, 0x0 ;  /* 0x00000000ff157424 */ /* 0x000fe200078e00ff */
[----:B------:R-:W-:Y:S02]  /*0720*/  MOV R20, 0x7e0 ;  /* 0x000007e000147802 */ /* 0x000fe40000000f00 */
[----:B------:R-:W-:-:S03]  /*0730*/  IMAD.U32 R7, RZ, RZ, UR38 ;  /* 0x00000026ff077e24 */ /* 0x000fc6000f8e00ff */
[----:B------:R-:W-:-:S04]  /*0740*/  @!P0 IMAD.IADD R9, R17, 0x1, -R22 ;  /* 0x0000000111098824 */ /* 0x000fc800078e0a16 */
[C---:B------:R-:W-:Y:S02]  /*0750*/  IMAD R3, R9.reuse, 0x4, R28 ;  /* 0x0000000409037824 */ /* 0x040fe400078e021c */
[----:B------:R-:W-:-:S03]  /*0760*/  IMAD R9, R9, 0x4, R26 ;  /* 0x0000000409097824 */ /* 0x000fc600078e021a */
[----:B------:R-:W-:Y:S01]  /*0770*/  STS [R3+0x10], R18 ;  /* 0x0000101203007388 */ /* 0x000fe20000000800 */
[----:B0-----:R-:W-:-:S03]  /*0780*/  ULEA UR4, UR5, UR4, 0x18 ;  /* 0x0000000405047291 */ /* 0x001fc6000f8ec0ff */
[----:B------:R-:W0:Y:S04]  /*0790*/  LDS R0, [R24] ;  /* 0x0000000018007984 */ /* 0x000e280000000800 */
[----:B0-----:R0:W-:Y:S04]  /*07a0*/  STS [R9+0x10], R0 ;  /* 0x0000100009007388 */ /* 0x0011e80000000800 */
[----:B------:R-:W-:Y:S04]  /*07b0*/  STS [UR4], RZ ;  /* 0x000000ffff007988 */ /* 0x000fe80008000804 */
[----:B------:R0:W1:Y:S02]  /*07c0*/  LDS R6, [R25+0x10] ;  /* 0x0000100019067984 */ /* 0x0000640000000800 */
[----:B01----:R-:W-:Y:S05]  /*07d0*/  CALL.REL.NOINC `($_Z23radix_sort_local_kerenlI6DescOpEvPjS1_S1_S1_S1_jj$_ZNK6DescOp7get_bitEii) ;  /* 0x0000000400607944 */ /* 0x003fea0003c00000 */
        /* <DEDUP_REMOVED lines=18> */
[----:B0-----:R-:W-:-:S06]  /*0900*/  @P6 IMAD.IADD R6, R3, 0x1, R6 ;  /* 0x0000000103066824 */ /* 0x001fcc00078e0206 */
[----:B------:R-:W0:Y:S04]  /*0910*/  @!P6 LDS R6, [R23+0x18] ;  /* 0x000018001706e984 */ /* 0x000e280000000800 */
[----:B0-----:R-:W-:Y:S01]  /*0920*/  STS [R23+0x4], R6 ;  /* 0x0000040617007388 */ /* 0x001fe20000000800 */
[----:B------:R-:W-:Y:S06]  /*0930*/  BAR.SYNC.DEFER_BLOCKING 0x0 ;  /* 0x0000000000007b1d */ /* 0x000fec0000010000 */
[----:B------:R-:W-:Y:S04]  /*0940*/  @P0 LDS R3, [R23+0x4] ;  /* 0x0000040017030984 */ /* 0x000fe80000000800 */
[----:B------:R-:W0:Y:S02]  /*0950*/  @P0 LDS R4, [R23+-0xc] ;  /* 0xfffff40017040984 */ /* 0x000e240000000800 */
[----:B0-----:R-:W-:Y:S01]  /*0960*/  @P0 IADD3 R0, PT, PT, R3, R4, RZ ;  /* 0x0000000403000210 */ /* 0x001fe20007ffe0ff */
[----:B------:R-:W-:-:S05]  /*0970*/  IMAD.MOV.U32 R4, RZ, RZ, R16 ;  /* 0x000000ffff047224 */ /* 0x000fca00078e0010 */
[----:B------:R-:W0:Y:S04]  /*0980*/  @!P0 LDS R0, [R23+0x4] ;  /* 0x0000040017008984 */ /* 0x000e280000000800 */
[----:B0-----:R-:W-:Y:S01]  /*0990*/  STS [R23+0x18], R0 ;  /* 0x0000180017007388 */ /* 0x001fe20000000800 */
[----:B------:R-:W-:Y:S06]  /*09a0*/  BAR.SYNC.DEFER_BLOCKING 0x0 ;  /* 0x0000000000007b1d */ /* 0x000fec0000010000 */
[----:B------:R-:W0:Y:S04]  /*09b0*/  LDS R18, [R25+0x10] ;  /* 0x0000100019127984 */ /* 0x000e280000000800 */
[----:B------:R-:W1:Y:S01]  /*09c0*/  LDS R19, [UR4+0x24] ;  /* 0x00002404ff137984 */ /* 0x000e620008000800 */
[----:B------:R-:W2:Y:S03]  /*09d0*/  LDCU UR4, c[0x0][0x3a8] ;  /* 0x00007500ff0477ac */ /* 0x000ea60008000800 */
[----:B------:R3:W4:Y:S01]  /*09e0*/  LDS R22, [R23+0x14] ;  /* 0x0000140017167984 */ /* 0x0007220000000800 */
[----:B--2---:R-:W-:-:S04]  /*09f0*/  ISETP.GE.U32.AND P0, PT, R27, UR4, PT ;  /* 0x000000041b007c0c */ /* 0x004fc8000bf06070 */
[----:B---3--:R-:W-:Y:S01]  /*0a00*/  P2R R23, PR, RZ, 0x1 ;  /* 0x00000001ff177803 */ /* 0x008fe20000000000 */
[----:B0-----:R-:W-:-:S08]  /*0a10*/  IMAD.MOV.U32 R6, RZ, RZ, R18 ;  /* 0x000000ffff067224 */ /* 0x001fd000078e0012 */
[----:B-1--4-:R-:W-:Y:S05]  /*0a20*/  CALL.REL.NOINC `($_Z23radix_sort_local_kerenlI6DescOpEvPjS1_S1_S1_S1_jj$_ZNK6DescOp7get_bitEii) ;  /* 0x0000000000cc7944 */ /* 0x012fea0003c00000 */
[----:B------:R-:W-:Y:S01]  /*0a30*/  ISETP.NE.AND P0, PT, R4, RZ, PT ;  /* 0x000000ff0400720c */ /* 0x000fe20003f05270 */
[----:B------:R-:W-:Y:S01]  /*0a40*/  BSSY.RECONVERGENT B6, `(.L_x_4) ;  /* 0x0000018000067945 */ /* 0x000fe20003800200 */
[----:B------:R-:W-:Y:S02]  /*0a50*/  IADD3 R19, PT, PT, R22, 0x4, -R19 ;  /* 0x0000000416137810 */ /* 0x000fe40007ffe813 */
[----:B------:R-:W-:-:S09]  /*0a60*/  ISETP.NE.AND P6, PT, R23, RZ, PT ;  /* 0x000000ff1700720c */ /* 0x000fd20003fc5270 */
[----:B------:R-:W-:-:S04]  /*0a70*/  @!P0 IMAD.IADD R19, R17, 0x1, -R22 ;  /* 0x0000000111138824 */ /* 0x000fc800078e0a16 */
[C---:B------:R-:W-:Y:S02]  /*0a80*/  IMAD R3, R19.reuse, 0x4, R28 ;  /* 0x0000000413037824 */ /* 0x040fe400078e021c */
[----:B------:R-:W-:-:S03]  /*0a90*/  IMAD R19, R19, 0x4, R26 ;  /* 0x0000000413137824 */ /* 0x000fc600078e021a */
[----:B------:R-:W-:Y:S04]  /*0aa0*/  STS [R3], R18 ;  /* 0x0000001203007388 */ /* 0x000fe80000000800 */
[----:B------:R-:W0:Y:S04]  /*0ab0*/  LDS R0, [R24+0x10] ;  /* 0x0000100018007984 */ /* 0x000e280000000800 */
[----:B0-----:R0:W-:Y:S01]  /*0ac0*/  STS [R19], R0 ;  /* 0x0000000013007388 */ /* 0x0011e20000000800 */
[----:B------:R-:W-:Y:S05]  /*0ad0*/  @P6 BRA `(.L_x_5) ;  /* 0x0000000000386947 */ /* 0x000fea0003800000 */
[----:B------:R1:W2:Y:S01]  /*0ae0*/  LDS R6, [R25] ;  /* 0x0000000019067984 */ /* 0x0002a20000000800 */
[----:B------:R-:W3:Y:S01]  /*0af0*/  LDCU UR4, c[0x0][0x3ac] ;  /* 0x00007580ff0477ac */ /* 0x000ee20008000800 */
[----:B------:R-:W-:Y:S01]  /*0b00*/  IMAD.MOV.U32 R4, RZ, RZ, R16 ;  /* 0x000000ffff047224 */ /* 0x000fe200078e0010 */
[----:B------:R-:W-:Y:S01]  /*0b10*/  MOV R5, R2 ;  /* 0x0000000200057202 */ /* 0x000fe20000000f00 */
[----:B------:R-:W-:Y:S01]  /*0b20*/  IMAD.MOV.U32 R21, RZ, RZ, 0x0 ;  /* 0x00000000ff157424 */ /* 0x000fe200078e00ff */
[----:B------:R-:W-:Y:S01]  /*0b30*/  MOV R20, 0xb60 ;  /* 0x00000b6000147802 */ /* 0x000fe20000000f00 */
[----:B-1-3--:R-:W-:-:S07]  /*0b40*/  IMAD.U32 R7, RZ, RZ, UR4 ;  /* 0x00000004ff077e24 */ /* 0x00afce000f8e00ff */
[----:B0-2---:R-:W-:Y:S05]  /*0b50*/  CALL.REL.NOINC `($_Z23radix_sort_local_kerenlI6DescOpEvPjS1_S1_S1_S1_jj$_ZNK6DescOp9get_radixEii) ;  /* 0x00000000008c7944 */ /* 0x005fea0003c00000 */
[----:B------:R-:W0:Y:S01]  /*0b60*/  S2UR UR5, SR_CgaCtaId ;  /* 0x00000000000579c3 */ /* 0x000e220000008800 */
[----:B------:R-:W-:Y:S02]  /*0b70*/  UMOV UR4, 0x400 ;  /* 0x0000040000047882 */ /* 0x000fe40000000000 */
[----:B------:R-:W-:-:S04]  /*0b80*/  UIADD3 UR4, UPT, UPT, UR4, 0x68, URZ ;  /* 0x0000006804047890 */ /* 0x000fc8000fffe0ff */
[----:B0-----:R-:W-:-:S06]  /*0b90*/  ULEA UR4, UR5, UR4, 0x18 ;  /* 0x0000000405047291 */ /* 0x001fcc000f8ec0ff */
[----:B------:R-:W-:-:S05]  /*0ba0*/  LEA R4, R4, UR4, 0x2 ;  /* 0x0000000404047c11 */ /* 0x000fca000f8e10ff */
[----:B------:R1:W-:Y:S02]  /*0bb0*/  ATOMS.POPC.INC.32 RZ, [R4+URZ] ;  /* 0x0000000004ff7f8c */ /* 0x0003e4000d8000ff */
.L_x_5:
[----:B------:R-:W-:Y:S05]  /*0bc0*/  BSYNC.RECONVERGENT B6 ;  /* 0x0000000000067941 */ /* 0x000fea0003800200 */
.L_x_4:
[----:B------:R-:W2:Y:S08]  /*0bd0*/  S2UR UR5, SR_CgaCtaId ;  /* 0x00000000000579c3 */ /* 0x000eb00000008800 */
[----:B------:R-:W-:Y:S01]  /*0be0*/  BAR.SYNC.DEFER_BLOCKING 0x0 ;  /* 0x0000000000007b1d */ /* 0x000fe20000010000 */
[----:B------:R-:W-:-:S05]  /*0bf0*/  ISETP.NE.AND P1, PT, R29, RZ, PT ;  /* 0x000000ff1d00720c */ /* 0x000fca0003f25270 */
[----:B------:R-:W-:Y:S02]  /*0c00*/  UMOV UR4, 0x400 ;  /* 0x0000040000047882 */ /* 0x000fe40000000000 */
[----:B------:R-:W-:-:S06]  /*0c10*/  UIADD3 UR4, UPT, UPT, UR4, 0x68, URZ ;  /* 0x0000006804047890 */ /* 0x000fcc000fffe0ff */
[----:B0-----:R-:W0:Y:S08]  /*0c20*/  @P1 LDC R0, c[0x0][0x370] ;  /* 0x0000dc00ff001b82 */ /* 0x001e300000000800 */
[----:B------:R-:W3:Y:S01]  /*0c30*/  @P1 LDC.64 R2, c[0x0][0x3a0] ;  /* 0x0000e800ff021b82 */ /* 0x000ee20000000a00 */
[----:B--2---:R-:W-:-:S06]  /*0c40*/  ULEA UR4, UR5, UR4, 0x18 ;  /* 0x0000000405047291 */ /* 0x004fcc000f8ec0ff */
[----:B------:R-:W-:-:S05]  /*0c50*/  LEA R5, R17, UR4, 0x2 ;  /* 0x0000000411057c11 */ /* 0x000fca000f8e10ff */
[----:B------:R-:W2:Y:S01]  /*0c60*/  LDCU UR4, c[0x0][0x3a8] ;  /* 0x00007500ff0477ac */ /* 0x000ea20008000800 */
[----:B------:R-:W4:Y:S01]  /*0c70*/  @P1 LDS R5, [R5] ;  /* 0x0000000005051984 */ /* 0x000f220000000800 */
[----:B0-----:R-:W-:-:S04]  /*0c80*/  @P1 IMAD R17, R17, R0, UR39 ;  /* 0x0000002711111e24 */ /* 0x001fc8000f8e0200 */
[----:B---3--:R-:W-:Y:S01]  /*0c90*/  @P1 IMAD.WIDE.U32 R2, R17, 0x4, R2 ;  /* 0x0000000411021825 */ /* 0x008fe200078e0002 */
[----:B--2---:R-:W-:-:S04]  /*0ca0*/  ISETP.GE.U32.AND P0, PT, R27, UR4, PT ;  /* 0x000000041b007c0c */ /* 0x004fc8000bf06070 */
[----:B----4-:R0:W-:Y:S09]  /*0cb0*/  @P1 STG.E desc[UR36][R2.64], R5 ;  /* 0x0000000502001986 */ /* 0x0101f2000c101924 */
[----:B------:R-:W-:Y:S05]  /*0cc0*/  @P0 EXIT ;  /* 0x000000000000094d */ /* 0x000fea0003800000 */
[----:B------:R-:W2:Y:S01]  /*0cd0*/  LDS R25, [R25] ;  /* 0x0000000019197984 */ /* 0x000ea20000000800 */
[----:B0-----:R-:W0:Y:S03]  /*0ce0*/  LDC.64 R2, c[0x0][0x388] ;  /* 0x0000e200ff027b82 */ /* 0x001e260000000a00 */
[----:B------:R-:W3:Y:S05]  /*0cf0*/  LDS R7, [R24] ;  /* 0x0000000018077984 */ /* 0x000eea0000000800 */
[----:B-1----:R-:W1:Y:S01]  /*0d00*/  LDC.64 R4, c[0x0][0x398] ;  /* 0x0000e600ff047b82 */ /* 0x002e620000000a00 */
[----:B0-----:R-:W-:-:S04]  /*0d10*/  IMAD.WIDE R2, R27, 0x4, R2 ;  /* 0x000000041b027825 */ /* 0x001fc800078e0202 */
[----:B-1----:R-:W-:Y:S01]  /*0d20*/  IMAD.WIDE R4, R27, 0x4, R4 ;  /* 0x000000041b047825 */ /* 0x002fe200078e0204 */
[----:B--2---:R-:W-:Y:S04]  /*0d30*/  STG.E desc[UR36][R2.64], R25 ;  /* 0x0000001902007986 */ /* 0x004fe8000c101924 */
[----:B---3--:R-:W-:Y:S01]  /*0d40*/  STG.E desc[UR36][R4.64], R7 ;  /* 0x0000000704007986 */ /* 0x008fe2000c101924 */
[----:B------:R-:W-:Y:S05]  /*0d50*/  EXIT ;  /* 0x000000000000794d */ /* 0x000fea0003800000 */
        .type           $_Z23radix_sort_local_kerenlI6DescOpEvPjS1_S1_S1_S1_jj$_ZNK6DescOp7get_bitEii,@function
        .size           $_Z23radix_sort_local_kerenlI6DescOpEvPjS1_S1_S1_S1_jj$_ZNK6DescOp7get_bitEii,($_Z23radix_sort_local_kerenlI6DescOpEvPjS1_S1_S1_S1_jj$_ZNK6DescOp9get_radixEii - $_Z23radix_sort_local_kerenlI6DescOpEvPjS1_S1_S1_S1_jj$_ZNK6DescOp7get_bitEii)
$_Z23radix_sort_local_kerenlI6DescOpEvPjS1_S1_S1_S1_jj$_ZNK6DescOp7get_bitEii:
[----:B------:R-:W-:-:S04]  /*0d60*/  SHF.R.U32.HI R4, RZ, R7, R6 ;  /* 0x00000007ff047219 */ /* 0x000fc80000011606 */
[----:B------:R-:W-:Y:S01]  /*0d70*/  LOP3.LUT R4, R4, 0x1, RZ, 0xc, !PT ;  /* 0x0000000104047812 */ /* 0x000fe200078e0cff */
[----:B------:R-:W-:Y:S06]  /*0d80*/  RET.REL.NODEC R20 `(_Z23radix_sort_local_kerenlI6DescOpEvPjS1_S1_S1_S1_jj) ;  /* 0xfffffff0149c7950 */ /* 0x000fec0003c3ffff */
        .type           $_Z23radix_sort_local_kerenlI6DescOpEvPjS1_S1_S1_S1_jj$_ZNK6DescOp9get_radixEii,@function
        .size           $_Z23radix_sort_local_kerenlI6DescOpEvPjS1_S1_S1_S1_jj$_ZNK6DescOp9get_radixEii,(.L_x_26 - $_Z23radix_sort_local_kerenlI6DescOpEvPjS1_S1_S1_S1_jj$_ZNK6DescOp9get_radixEii)
$_Z23radix_sort_local_kerenlI6DescOpEvPjS1_S1_S1_S1_jj$_ZNK6DescOp9get_radixEii:
[----:B------:R-:W-:-:S05]  /*0d90*/  IMAD.SHL.U32 R7, R7, 0x2, RZ ;  /* 0x0000000207077824 */ /* 0x000fca00078e00ff */
[----:B------:R-:W-:-:S04]  /*0da0*/  SHF.R.S32.HI R4, RZ, R7, R6 ;  /* 0x00000007ff047219 */ /* 0x000fc80000011406 */
[----:B------:R-:W-:Y:S01]  /*0db0*/  LOP3.LUT R4, R4, 0x3, RZ, 0xc, !PT ;  /* 0x0000000304047812 */ /* 0x000fe200078e0cff */
[----:B------:R-:W-:Y:S06]  /*0dc0*/  RET.REL.NODEC R20 `(_Z23radix_sort_local_kerenlI6DescOpEvPjS1_S1_S1_S1_jj) ;  /* 0xfffffff0148c7950 */ /* 0x000fec0003c3ffff */
.L_x_6:
[----:B------:R-:W-:-:S00]  /*0dd0*/  BRA `(.L_x_6) ;  /* 0xfffffffc00fc7947 */ /* 0x000fc0000383ffff */
[----:B------:R-:W-:-:S00]  /*0de0*/  NOP ;  /* 0x0000000000007918 */ /* 0x000fc00000000000 */
        /* <DEDUP_REMOVED lines=9> */
.L_x_26:


//--------------------- .text._Z15uint32_to_floatPjPfi --------------------------
	.section	.text._Z15uint32_to_floatPjPfi,"ax",@progbits
	.align	128
        .global         _Z15uint32_to_floatPjPfi
        .type           _Z15uint32_to_floatPjPfi,@function
        .size           _Z15uint32_to_floatPjPfi,(.L_x_28 - _Z15uint32_to_floatPjPfi)
        .other          _Z15uint32_to_floatPjPfi,@"STO_CUDA_ENTRY STV_DEFAULT"
_Z15uint32_to_floatPjPfi:
.text._Z15uint32_to_floatPjPfi:
[----:B------:R-:W-:Y:S01]  /*0000*/  LDC R1, c[0x0][0x37c] ;  /* 0x0000df00ff017b82 */ /* 0x000fe20000000800 */
[----:B------:R-:W0:Y:S01]  /*0010*/  S2R R7, SR_TID.X ;  /* 0x0000000000077919 */ /* 0x000e220000002100 */
[----:B------:R-:W0:Y:S01]  /*0020*/  LDCU UR4, c[0x0][0x360] ;  /* 0x00006c00ff0477ac */ /* 0x000e220008000800 */
[----:B------:R-:W0:Y:S01]  /*0030*/  S2R R0, SR_CTAID.X ;  /* 0x0000000000007919 */ /* 0x000e220000002500 */
[----:B------:R-:W1:Y:S01]  /*0040*/  LDCU UR5, c[0x0][0x390] ;  /* 0x00007200ff0577ac */ /* 0x000e620008000800 */
[----:B0-----:R-:W-:-:S05]  /*0050*/  IMAD R7, R0, UR4, R7 ;  /* 0x0000000400077c24 */ /* 0x001fca000f8e0207 */
[----:B-1----:R-:W-:-:S13]  /*0060*/  ISETP.GE.AND P0, PT, R7, UR5, PT ;  /* 0x0000000507007c0c */ /* 0x002fda000bf06270 */
[----:B------:R-:W-:Y:S05]  /*0070*/  @P0 EXIT ;  /* 0x000000000000094d */ /* 0x000fea0003800000 */
[----:B------:R-:W0:Y:S01]  /*0080*/  LDC.64 R2, c[0x0][0x380] ;  /* 0x0000e000ff027b82 */ /* 0x000e220000000a00 */
[----:B------:R-:W1:Y:S07]  /*0090*/  LDCU.64 UR4, c[0x0][0x358] ;  /* 0x00006b00ff0477ac */ /* 0x000e6e0008000a00 */
[----:B------:R-:W2:Y:S01]  /*00a0*/  LDC.64 R4, c[0x0][0x388] ;  /* 0x0000e200ff047b82 */ /* 0x000ea20000000a00 */
[----:B0-----:R-:W-:-:S06]  /*00b0*/  IMAD.WIDE R2, R7, 0x4, R2 ;  /* 0x0000000407027825 */ /* 0x001fcc00078e0202 */
[----:B-1----:R-:W3:Y:S01]  /*00c0*/  LDG.E R2, desc[UR4][R2.64] ;  /* 0x0000000402027981 */ /* 0x002ee2000c1e1900 */
[----:B------:R-:W-:Y:S01]  /*00d0*/  MOV R9, 0xffffffff ;  /* 0xffffffff00097802 */ /* 0x000fe20000000f00 */
[----:B--2---:R-:W-:Y:S01]  /*00e0*/  IMAD.WIDE R4, R7, 0x4, R4 ;  /* 0x0000000407047825 */ /* 0x004fe200078e0204 */
[----:B---3--:R-:W-:-:S04]  /*00f0*/  ISETP.GT.AND P0, PT, R2, -0x1, PT ;  /* 0xffffffff0200780c */ /* 0x008fc80003f04270 */
[----:B------:R-:W-:-:S04]  /*0100*/  SEL R9, R9, 0x80000000, P0 ;  /* 0x8000000009097807 */ /* 0x000fc80000000000 */
[----:B------:R-:W-:-:S05]  /*0110*/  LOP3.LUT R9, R9, R2, RZ, 0x3c, !PT ;  /* 0x0000000209097212 */ /* 0x000fca00078e3cff */
[----:B------:R-:W-:Y:S01]  /*0120*/  STG.E desc[UR4][R4.64], R9 ;  /* 0x0000000904007986 */ /* 0x000fe2000c101904 */
[----:B------:R-:W-:Y:S05]  /*0130*/  EXIT ;  /* 0x000000000000794d */ /* 0x000fea0003800000 */
.L_x_7:
        /* <DEDUP_REMOVED lines=12> */
.L_x_28:


//--------------------- .text._Z13uint32_to_intPjPii --------------------------
	.section	.text._Z13uint32_to_intPjPii,"ax",@progbits
	.align	128
        .global         _Z13uint32_to_intPjPii
        .type           _Z13uint32_to_intPjPii,@function
        .size           _Z13uint32_to_intPjPii,(.L_x_29 - _Z13uint32_to_intPjPii)
        .other          _Z13uint32_to_intPjPii,@"STO_CUDA_ENTRY STV_DEFAULT"
_Z13uint32_to_intPjPii:
.text._Z13uint32_to_intPjPii:
        /* <DEDUP_REMOVED lines=13> */
[----:B--2---:R-:W-:Y:S01]  /*00d0*/  IMAD.WIDE R4, R7, 0x4, R4 ;  /* 0x0000000407047825 */ /* 0x004fe200078e0204 */
[----:B---3--:R-:W-:-:S05]  /*00e0*/  LOP3.LUT R7, R2, 0x80000000, RZ, 0x3c, !PT ;  /* 0x8000000002077812 */ /* 0x008fca00078e3cff */
[----:B------:R-:W-:Y:S01]  /*00f0*/  STG.E desc[UR4][R4.64], R7 ;  /* 0x0000000704007986 */ /* 0x000fe2000c101904 */
[----:B------:R-:W-:Y:S05]  /*0100*/  EXIT ;  /* 0x000000000000794d */ /* 0x000fea0003800000 */
.L_x_8:
        /* <DEDUP_REMOVED lines=15> */
.L_x_29:


//--------------------- .text._Z20balanced_bank_kernelPjS_jS_S_ --------------------------
	.section	.text._Z20balanced_bank_kernelPjS_jS_S_,"ax",@progbits
	.align	128
        .global         _Z20balanced_bank_kernelPjS_jS_S_
        .type           _Z20balanced_bank_kernelPjS_jS_S_,@function
        .size           _Z20balanced_bank_kernelPjS_jS_S_,(.L_x_30 - _Z20balanced_bank_kernelPjS_jS_S_)
        .other          _Z20balanced_bank_kernelPjS_jS_S_,@"STO_CUDA_ENTRY STV_DEFAULT"
_Z20balanced_bank_kernelPjS_jS_S_:
.text._Z20balanced_bank_kernelPjS_jS_S_:
[----:B------:R-:W-:Y:S01]  /*0000*/  LDC R1, c[0x0][0x37c] ;  /* 0x0000df00ff017b82 */ /* 0x000fe20000000800 */
[----:B------:R-:W0:Y:S01]  /*0010*/  S2R R0, SR_TID.X ;  /* 0x0000000000007919 */ /* 0x000e220000002100 */
[----:B------:R-:W1:Y:S01]  /*0020*/  LDCU.64 UR6, c[0x0][0x358] ;  /* 0x00006b00ff0677ac */ /* 0x000e620008000a00 */
[----:B------:R-:W-:Y:S01]  /*0030*/  BSSY.RECONVERGENT B0, `(.L_x_9) ;  /* 0x000000a000007945 */ /* 0x000fe20003800200 */
[----:B0-----:R-:W-:-:S13]  /*0040*/  ISETP.NE.AND P0, PT, R0, RZ, PT ;  /* 0x000000ff0000720c */ /* 0x001fda0003f05270 */
[----:B-1----:R-:W-:Y:S05]  /*0050*/  @P0 BRA `(.L_x_10) ;  /* 0x00000000001c0947 */ /* 0x002fea0003800000 */
[----:B------:R-:W0:Y:S01]  /*0060*/  LDC.64 R2, c[0x0][0x398] ;  /* 0x0000e600ff027b82 */ /* 0x000e220000000a00 */
[----:B------:R-:W-:-:S05]  /*0070*/  IMAD.MOV.U32 R5, RZ, RZ, 0x1 ;  /* 0x00000001ff057424 */ /* 0x000fca00078e00ff */
[----:B0-----:R-:W2:Y:S02]  /*0080*/  ATOMG.E.ADD.STRONG.GPU PT, R2, desc[UR6][R2.64], R5 ;  /* 0x80000005020279a8 */ /* 0x001ea400081ef106 */
[----:B------:R-:W0:Y:S01]  /*0090*/  S2UR UR5, SR_CgaCtaId ;  /* 0x00000000000579c3 */ /* 0x000e220000008800 */
[----:B------:R-:W-:Y:S02]  /*00a0*/  UMOV UR4, 0x400 ;  /* 0x0000040000047882 */ /* 0x000fe40000000000 */
[----:B0-----:R-:W-:-:S09]  /*00b0*/  ULEA UR4, UR5, UR4, 0x18 ;  /* 0x0000000405047291 */ /* 0x001fd2000f8ec0ff */
[----:B--2---:R0:W-:Y:S03]  /*00c0*/  STS [UR4+0x4], R2 ;  /* 0x00000402ff007988 */ /* 0x0041e60008000804 */
.L_x_10:
[----:B------:R-:W-:Y:S05]  /*00d0*/  BSYNC.RECONVERGENT B0 ;  /* 0x0000000000007941 */ /* 0x000fea0003800200 */
.L_x_9:
[----:B------:R-:W1:Y:S08]  /*00e0*/  S2UR UR5, SR_CgaCtaId ;  /* 0x00000000000579c3 */ /* 0x000e700000008800 */
[----:B------:R-:W-:Y:S01]  /*00f0*/  BAR.SYNC.DEFER_BLOCKING 0x0 ;  /* 0x0000000000007b1d */ /* 0x000fe20000010000 */
[----:B------:R-:W-:Y:S02]  /*0100*/  IMAD.MOV.U32 R17, RZ, RZ, RZ ;  /* 0x000000ffff117224 */ /* 0x000fe400078e00ff */
[----:B------:R-:W-:-:S03]  /*0110*/  IMAD.MOV.U32 R10, RZ, RZ, RZ ;  /* 0x000000ffff0a7224 */ /* 0x000fc600078e00ff */
[----:B------:R-:W-:Y:S02]  /*0120*/  UMOV UR4, 0x400 ;  /* 0x0000040000047882 */ /* 0x000fe40000000000 */
[----:B------:R-:W2:Y:S01]  /*0130*/  LDC R3, c[0x0][0x360] ;  /* 0x0000d800ff037b82 */ /* 0x000ea20000000800 */
[----:B-1----:R-:W-:Y:S01]  /*0140*/  ULEA UR8, UR5, UR4, 0x18 ;  /* 0x0000000405087291 */ /* 0x002fe2000f8ec0ff */
[----:B--2---:R-:W-:-:S08]  /*0150*/  IMAD.SHL.U32 R5, R3, 0x2, RZ ;  /* 0x0000000203057824 */ /* 0x004fd000078e00ff */
[----:B------:R-:W1:Y:S02]  /*0160*/  LDS R4, [UR8+0x4] ;  /* 0x00000408ff047984 */ /* 0x000e640008000800 */
[----:B------:R-:W2:Y:S01]  /*0170*/  LDCU UR8, c[0x0][0x390] ;  /* 0x00007200ff0877ac */ /* 0x000ea20008000800 */
[----:B-1----:R-:W-:-:S04]  /*0180*/  IMAD R4, R5, R4, R0 ;  /* 0x0000000405047224 */ /* 0x002fc800078e0200 */
[C---:B0-----:R-:W-:Y:S01]  /*0190*/  IMAD.IADD R2, R4.reuse, 0x1, R3 ;  /* 0x0000000104027824 */ /* 0x041fe200078e0203 */
[----:B--2---:R-:W-:-:S04]  /*01a0*/  ISETP.GE.U32.AND P0, PT, R4, UR8, PT ;  /* 0x0000000804007c0c */ /* 0x004fc8000bf06070 */
[----:B------:R-:W-:-:S09]  /*01b0*/  ISETP.GE.U32.AND P1, PT, R2, UR8, PT ;  /* 0x0000000802007c0c */ /* 0x000fd2000bf26070 */
[----:B------:R-:W0:Y:S08]  /*01c0*/  @!P0 LDC.64 R12, c[0x0][0x380] ;  /* 0x0000e000ff0c8b82 */ /* 0x000e300000000a00 */
[----:B------:R-:W1:Y:S01]  /*01d0*/  @!P1 LDC.64 R14, c[0x0][0x380] ;  /* 0x0000e000ff0e9b82 */ /* 0x000e620000000a00 */
[----:B0-----:R-:W-:-:S05]  /*01e0*/  @!P0 IMAD.WIDE.U32 R12, R4, 0x4, R12 ;  /* 0x00000004040c8825 */ /* 0x001fca00078e000c */
[----:B------:R0:W2:Y:S01]  /*01f0*/  @!P0 LDG.E R17, desc[UR6][R12.64] ;  /* 0x000000060c118981 */ /* 0x0000a2000c1e1900 */
[----:B-1----:R-:W-:-:S05]  /*0200*/  @!P1 IMAD.WIDE.U32 R14, R2, 0x4, R14 ;  /* 0x00000004020e9825 */ /* 0x002fca00078e000e */
[----:B------:R-:W3:Y:S01]  /*0210*/  @!P1 LDG.E R10, desc[UR6][R14.64] ;  /* 0x000000060e0a9981 */ /* 0x000ee2000c1e1900 */
[----:B------:R-:W-:-:S04]  /*0220*/  UIADD3 UR4, UPT, UPT, UR4, 0x8, URZ ;  /* 0x0000000804047890 */ /* 0x000fc8000fffe0ff */
[----:B------:R-:W-:-:S06]  /*0230*/  ULEA UR4, UR5, UR4, 0x18 ;  /* 0x0000000405047291 */ /* 0x000fcc000f8ec0ff */
[----:B------:R-:W-:-:S05]  /*0240*/  LEA R6, R0, UR4, 0x2 ;  /* 0x0000000400067c11 */ /* 0x000fca000f8e10ff */
[----:B------:R-:W-:Y:S02]  /*0250*/  IMAD R7, R3, 0x4, R6 ;  /* 0x0000000403077824 */ /* 0x000fe400078e0206 */
[----:B------:R-:W-:Y:S02]  /*0260*/  HFMA2 R11, -RZ, RZ, 0, 5.9604644775390625e-08 ;  /* 0x00000001ff0b7431 */ /* 0x000fe400000001ff */
[----:B------:R-:W-:Y:S02]  /*0270*/  IMAD.MOV.U32 R8, RZ, RZ, RZ ;  /* 0x000000ffff087224 */ /* 0x000fe400078e00ff */
[----:B------:R-:W-:Y:S02]  /*0280*/  VIADD R9, R0, 0x1 ;  /* 0x0000000100097836 */ /* 0x000fe40000000000 */
[----:B0-----:R-:W-:Y:S01]  /*0290*/  IMAD.MOV.U32 R13, RZ, RZ, R3 ;  /* 0x000000ffff0d7224 */ /* 0x001fe200078e0003 */
[----:B--2---:R0:W-:Y:S04]  /*02a0*/  STS [R6], R17 ;  /* 0x0000001106007388 */ /* 0x0041e80000000800 */
[----:B---3--:R0:W-:Y:S01]  /*02b0*/  STS [R7], R10 ;  /* 0x0000000a07007388 */ /* 0x0081e20000000800 */
[----:B------:R-:W-:Y:S06]  /*02c0*/  BAR.SYNC.DEFER_BLOCKING 0x0 ;  /* 0x0000000000007b1d */ /* 0x000fec0000010000 */
.L_x_13:
[----:B0-----:R-:W-:Y:S01]  /*02d0*/  IMAD R10, R9, R11, RZ ;  /* 0x0000000b090a7224 */ /* 0x001fe200078e02ff */
[----:B------:R-:W-:Y:S01]  /*02e0*/  ISETP.GE.U32.AND P0, PT, R0, R13, PT ;  /* 0x0000000d0000720c */ /* 0x000fe20003f06070 */
[----:B------:R-:W-:Y:S01]  /*02f0*/  IMAD.SHL.U32 R14, R11, 0x2, RZ ;  /* 0x000000020b0e7824 */ /* 0x000fe200078e00ff */
[----:B------:R-:W-:Y:S01]  /*0300*/  LOP3.LUT R16, RZ, R11, RZ, 0x33, !PT ;  /* 0x0000000bff107212 */ /* 0x000fe200078e33ff */
[----:B------:R-:W-:Y:S01]  /*0310*/  IMAD.SHL.U32 R10, R10, 0x2, RZ ;  /* 0x000000020a0a7824 */ /* 0x000fe200078e00ff */
[----:B------:R-:W-:Y:S03]  /*0320*/  BSSY.RECONVERGENT B0, `(.L_x_11) ;  /* 0x0000010000007945 */ /* 0x000fe60003800200 */
[C---:B------:R-:W-:Y:S01]  /*0330*/  VIADD R15, R10.reuse, 0x1f ;  /* 0x0000001f0a0f7836 */ /* 0x040fe20000000000 */
[----:B------:R-:W-:Y:S01]  /*0340*/  IADD3 R12, PT, PT, R10, -0x1, RZ ;  /* 0xffffffff0a0c7810 */ /* 0x000fe20007ffe0ff */
[----:B------:R-:W-:-:S03]  /*0350*/  IMAD R17, R9, R14, R16 ;  /* 0x0000000e09117224 */ /* 0x000fc600078e0210 */
[----:B------:R-:W-:-:S04]  /*0360*/  SHF.R.S32.HI R15, RZ, R15, R12 ;  /* 0x0000000fff0f7219 */ /* 0x000fc8000001140c */
[----:B------:R-:W-:Y:S01]  /*0370*/  LEA.HI.SX32 R12, R15, R10, 0x16 ;  /* 0x0000000a0f0c7211 */ /* 0x000fe200078fb2ff */
[----:B------:R-:W-:Y:S06]  /*0380*/  @P0 BRA `(.L_x_12) ;  /* 0x0000000000240947 */ /* 0x000fec0003800000 */
[----:B------:R-:W-:Y:S01]  /*0390*/  VIADD R10, R17, 0x20 ;  /* 0x00000020110a7836 */ /* 0x000fe20000000000 */
[----:B------:R-:W-:-:S04]  /*03a0*/  LEA R12, R12, UR4, 0x2 ;  /* 0x000000040c0c7c11 */ /* 0x000fc8000f8e10ff */
[----:B------:R-:W-:Y:S01]  /*03b0*/  SHF.R.S32.HI R10, RZ, R10, R17 ;  /* 0x0000000aff0a7219 */ /* 0x000fe20000011411 */
[----:B------:R-:W-:Y:S03]  /*03c0*/  LDS R15, [R12+-0x4] ;  /* 0xfffffc000c0f7984 */ /* 0x000fe60000000800 */
[----:B------:R-:W-:-:S04]  /*03d0*/  LEA.HI.SX32 R10, R10, R17, 0x16 ;  /* 0x000000110a0a7211 */ /* 0x000fc800078fb2ff */
[----:B------:R-:W-:-:S06]  /*03e0*/  LEA R10, R10, UR4, 0x2 ;  /* 0x000000040a0a7c11 */ /* 0x000fcc000f8e10ff */
[----:B------:R-:W0:Y:S02]  /*03f0*/  LDS R10, [R10] ;  /* 0x000000000a0a7984 */ /* 0x000e240000000800 */
[----:B0-----:R-:W-:-:S05]  /*0400*/  IMAD.IADD R15, R10, 0x1, R15 ;  /* 0x000000010a0f7824 */ /* 0x001fca00078e020f */
[----:B------:R0:W-:Y:S02]  /*0410*/  STS [R12+-0x4], R15 ;  /* 0xfffffc0f0c007388 */ /* 0x0001e40000000800 */
.L_x_12:
[----:B------:R-:W-:Y:S05]  /*0420*/  BSYNC.RECONVERGENT B0 ;  /* 0x0000000000007941 */ /* 0x000fea0003800200 */
.L_x_11:
[----:B------:R-:W-:Y:S01]  /*0430*/  BAR.SYNC.DEFER_BLOCKING 0x0 ;  /* 0x0000000000007b1d */ /* 0x000fe20000010000 */
[----:B------:R-:W-:Y:S02]  /*0440*/  ISETP.GT.U32.AND P0, PT, R13, 0x1, PT ;  /* 0x000000010d00780c */ /* 0x000fe40003f04070 */
[----:B------:R-:W-:Y:S02]  /*0450*/  SHF.L.U64.HI R8, R11, 0x1, R8 ;  /* 0x000000010b087819 */ /* 0x000fe40000010208 */
[----:B------:R-:W-:Y:S02]  /*0460*/  SHF.R.U32.HI R13, RZ, 0x1, R13 ;  /* 0x00000001ff0d7819 */ /* 0x000fe4000001160d */
[----:B------:R-:W-:-:S07]  /*0470*/  MOV R11, R14 ;  /* 0x0000000e000b7202 */ /* 0x000fce0000000f00 */
[----:B------:R-:W-:Y:S05]  /*0480*/  @P0 BRA `(.L_x_13) ;  /* 0xfffffffc00900947 */ /* 0x000fea000383ffff */
[----:B------:R-:W-:-:S05]  /*0490*/  UMOV UR5, 0x1 ;  /* 0x0000000100057882 */ /* 0x000fca0000000000 */
.L_x_16:
[C---:B------:R-:W-:Y:S01]  /*04a0*/  SHF.R.U64 R14, R11.reuse, 0x1, R8 ;  /* 0x000000010b0e7819 */ /* 0x040fe20000001208 */
[----:B------:R-:W-:Y:S01]  /*04b0*/  BSSY.RECONVERGENT B0, `(.L_x_14) ;  /* 0x0000015000007945 */ /* 0x000fe20003800200 */
[----:B0-----:R-:W-:-:S05]  /*04c0*/  LOP3.LUT R10, R11, 0xfffffffe, RZ, 0xc0, !PT ;  /* 0xfffffffe0b0a7812 */ /* 0x001fca00078ec0ff */
[----:B------:R-:W-:-:S04]  /*04d0*/  IMAD R13, R9, R10, R14 ;  /* 0x0000000a090d7224 */ /* 0x000fc800078e020e */
[C---:B------:R-:W-:Y:S02]  /*04e0*/  VIADD R11, R13.reuse, 0xffffffff ;  /* 0xffffffff0d0b7836 */ /* 0x040fe40000000000 */
[----:B0-----:R-:W-:-:S05]  /*04f0*/  VIADD R12, R13, 0x1f ;  /* 0x0000001f0d0c7836 */ /* 0x001fca0000000000 */
[----:B------:R-:W-:-:S04]  /*0500*/  SHF.R.S32.HI R12, RZ, R12, R11 ;  /* 0x0000000cff0c7219 */ /* 0x000fc8000001140b */
[----:B------:R-:W-:-:S04]  /*0510*/  LEA.HI.SX32 R11, R12, R11, 0x16 ;  /* 0x0000000b0c0b7211 */ /* 0x000fc800078fb2ff */
[----:B------:R-:W-:-:S13]  /*0520*/  ISETP.GT.AND P0, PT, R11, 0x7, PT ;  /* 0x000000070b00780c */ /* 0x000fda0003f04270 */
[----:B------:R-:W-:Y:S05]  /*0530*/  @P0 BRA `(.L_x_15) ;  /* 0x0000000000300947 */ /* 0x000fea0003800000 */
[----:B------:R-:W-:-:S04]  /*0540*/  IMAD R16, R9, R10, RZ ;  /* 0x0000000a09107224 */ /* 0x000fc800078e02ff */
[C---:B------:R-:W-:Y:S02]  /*0550*/  VIADD R10, R16.reuse, 0x1f ;  /* 0x0000001f100a7836 */ /* 0x040fe40000000000 */
[----:B------:R-:W-:-:S05]  /*0560*/  VIADD R11, R16, 0xffffffff ;  /* 0xffffffff100b7836 */ /* 0x000fca0000000000 */
[----:B------:R-:W-:Y:S02]  /*0570*/  SHF.R.S32.HI R11, RZ, R10, R11 ;  /* 0x0000000aff0b7219 */ /* 0x000fe4000001140b */
[----:B------:R-:W-:Y:S02]  /*0580*/  LEA.HI.SX32 R10, R12, R13, 0x16 ;  /* 0x0000000d0c0a7211 */ /* 0x000fe400078fb2ff */
[----:B------:R-:W-:Y:S02]  /*0590*/  LEA.HI.SX32 R11, R11, R16, 0x16 ;  /* 0x000000100b0b7211 */ /* 0x000fe400078fb2ff */
[----:B------:R-:W-:Y:S02]  /*05a0*/  LEA R10, R10, UR4, 0x2 ;  /* 0x000000040a0a7c11 */ /* 0x000fe4000f8e10ff */
[----:B------:R-:W-:-:S03]  /*05b0*/  LEA R11, R11, UR4, 0x2 ;  /* 0x000000040b0b7c11 */ /* 0x000fc6000f8e10ff */
[----:B------:R-:W-:Y:S04]  /*05c0*/  LDS R12, [R10+-0x4] ;  /* 0xfffffc000a0c7984 */ /* 0x000fe80000000800 */
[----:B------:R-:W0:Y:S02]  /*05d0*/  LDS R11, [R11+-0x4] ;  /* 0xfffffc000b0b7984 */ /* 0x000e240000000800 */
[----:B0-----:R-:W-:-:S05]  /*05e0*/  IADD3 R13, PT, PT, R11, R12, RZ ;  /* 0x0000000c0b0d7210 */ /* 0x001fca0007ffe0ff */
[----:B------:R0:W-:Y:S02]  /*05f0*/  STS [R10+-0x4], R13 ;  /* 0xfffffc0d0a007388 */ /* 0x0001e40000000800 */
.L_x_15:
[----:B------:R-:W-:Y:S05]  /*0600*/  BSYNC.RECONVERGENT B0 ;  /* 0x0000000000007941 */ /* 0x000fea0003800200 */
.L_x_14:
[----:B------:R-:W-:Y:S01]  /*0610*/  USHF.L.U32 UR5, UR5, 0x1, URZ ;  /* 0x0000000105057899 */ /* 0x000fe200080006ff */
[----:B------:R-:W-:Y:S01]  /*0620*/  BAR.SYNC.DEFER_BLOCKING 0x0 ;  /* 0x0000000000007b1d */ /* 0x000fe20000010000 */
[----:B------:R-:W-:Y:S01]  /*0630*/  SHF.R.U32.HI R8, RZ, 0x1, R8 ;  /* 0x00000001ff087819 */ /* 0x000fe20000011608 */
[----:B------:R-:W-:-:S03]  /*0640*/  IMAD.MOV.U32 R11, RZ, RZ, R14 ;  /* 0x000000ffff0b7224 */ /* 0x000fc600078e000e */
[----:B------:R-:W-:-:S13]  /*0650*/  ISETP.LT.U32.AND P0, PT, R3, UR5, PT ;  /* 0x0000000503007c0c */ /* 0x000fda000bf01070 */
[----:B------:R-:W-:Y:S05]  /*0660*/  @!P0 BRA `(.L_x_16) ;  /* 0xfffffffc008c8947 */ /* 0x000fea000383ffff */
[----:B------:R-:W1:Y:S01]  /*0670*/  S2UR UR5, SR_CgaCtaId ;  /* 0x00000000000579c3 */ /* 0x000e620000008800 */
[----:B------:R-:W-:Y:S01]  /*0680*/  UMOV UR4, 0x400 ;  /* 0x0000040000047882 */ /* 0x000fe20000000000 */
[----:B------:R-:W-:Y:S06]  /*0690*/  BSSY B0, `(.L_x_17) ;  /* 0x0000009000007945 */ /* 0x000fec0003800000 */
[----:B------:R-:W2:Y:S01]  /*06a0*/  LDC.64 R8, c[0x0][0x3a0] ;  /* 0x0000e800ff087b82 */ /* 0x000ea20000000a00 */
[----:B-1----:R-:W-:-:S09]  /*06b0*/  ULEA UR4, UR5, UR4, 0x18 ;  /* 0x0000000405047291 */ /* 0x002fd2000f8ec0ff */
[----:B------:R-:W1:Y:S01]  /*06c0*/  LDS R12, [UR4+0x4] ;  /* 0x00000404ff0c7984 */ /* 0x000e620008000800 */
[----:B------:R-:W-:Y:S06]  /*06d0*/  BAR.SYNC.DEFER_BLOCKING 0x0 ;  /* 0x0000000000007b1d */ /* 0x000fec0000010000 */
.L_x_18:
[----:B------:R-:W-:Y:S05]  /*06e0*/  YIELD ;  /* 0x0000000000007946 */ /* 0x000fea0003800000 */
[----:B--2---:R-:W1:Y:S02]  /*06f0*/  ATOMG.E.OR.STRONG.GPU PT, R11, desc[UR6][R8.64], RZ ;  /* 0x800000ff080b79a8 */ /* 0x004e64000b1ef106 */
[----:B-1----:R-:W-:-:S13]  /*0700*/  ISETP.NE.AND P0, PT, R11, R12, PT ;  /* 0x0000000c0b00720c */ /* 0x002fda0003f05270 */
[----:B------:R-:W-:Y:S05]  /*0710*/  @P0 BRA `(.L_x_18) ;  /* 0xfffffffc00f00947 */ /* 0x000fea000383ffff */
[----:B------:R-:W-:Y:S05]  /*0720*/  BSYNC B0 ;  /* 0x0000000000007941 */ /* 0x000fea0003800000 */
.L_x_17:
[----:B------:R-:W-:-:S13]  /*0730*/  ISETP.NE.AND P0, PT, R0, RZ, PT ;  /* 0x000000ff0000720c */ /* 0x000fda0003f05270 */
[----:B------:R-:W-:Y:S05]  /*0740*/  @P0 BRA `(.L_x_19) ;  /* 0x0000000000280947 */ /* 0x000fea0003800000 */
[----:B------:R-:W-:Y:S01]  /*0750*/  ISETP.NE.AND P0, PT, R12, RZ, PT ;  /* 0x000000ff0c00720c */ /* 0x000fe20003f05270 */
[----:B0-----:R-:W-:-:S12]  /*0760*/  IMAD.MOV.U32 R10, RZ, RZ, RZ ;  /* 0x000000ffff0a7224 */ /* 0x001fd800078e00ff */
[----:B------:R-:W-:Y:S05]  /*0770*/  @!P0 BRA `(.L_x_20) ;  /* 0x0000000000188947 */ /* 0x000fea0003800000 */
[----:B------:R-:W0:Y:S01]  /*0780*/  LDC.64 R10, c[0x0][0x388] ;  /* 0x0000e200ff0a7b82 */ /* 0x000e220000000a00 */
[----:B------:R-:W-:-:S04]  /*0790*/  VIADD R12, R12, 0xffffffff ;  /* 0xffffffff0c0c7836 */ /* 0x000fc80000000000 */
[----:B------:R-:W-:-:S04]  /*07a0*/  IMAD R12, R5, R12, R5 ;  /* 0x0000000c050c7224 */ /* 0x000fc800078e0205 */
[----:B------:R-:W-:-:S04]  /*07b0*/  VIADD R5, R12, 0xffffffff ;  /* 0xffffffff0c057836 */ /* 0x000fc80000000000 */
[----:B0-----:R-:W-:-:S06]  /*07c0*/  IMAD.WIDE.U32 R10, R5, 0x4, R10 ;  /* 0x00000004050a7825 */ /* 0x001fcc00078e000a */
[----:B------:R0:W5:Y:S02]  /*07d0*/  LDG.E R10, desc[UR6][R10.64] ;  /* 0x000000060a0a7981 */ /* 0x000164000c1e1900 */
.L_x_20:
[----:B-----5:R1:W-:Y:S02]  /*07e0*/  STS [UR4], R10 ;  /* 0x0000000aff007988 */ /* 0x0203e40008000804 */
.L_x_19:
[----:B------:R-:W2:Y:S01]  /*07f0*/  LDC R5, c[0x0][0x390] ;  /* 0x0000e400ff057b82 */ /* 0x000ea20000000800 */
[----:B------:R-:W-:Y:S05]  /*0800*/  WARPSYNC.ALL ;  /* 0x0000000000007948 */ /* 0x000fea0003800000 */
[----:B------:R-:W-:Y:S02]  /*0810*/  VIADD R17, R3, 0xffffffff ;  /* 0xffffffff03117836 */ /* 0x000fe40000000000 */
[----:B------:R-:W-:Y:S03]  /*0820*/  BAR.SYNC.DEFER_BLOCKING 0x0 ;  /* 0x0000000000007b1d */ /* 0x000fe60000010000 */
[----:B------:R-:W-:-:S02]  /*0830*/  ISETP.NE.AND P0, PT, R0, R17, PT ;  /* 0x000000110000720c */ /* 0x000fc40003f05270 */
[-C--:B--2---:R-:W-:Y:S02]  /*0840*/  ISETP.GE.U32.AND P1, PT, R4, R5.reuse, PT ;  /* 0x000000050400720c */ /* 0x084fe40003f26070 */
[----:B------:R-:W-:-:S11]  /*0850*/  ISETP.GE.U32.AND P2, PT, R2, R5, PT ;  /* 0x000000050200720c */ /* 0x000fd60003f46070 */
[----:B------:R-:W-:Y:S01]  /*0860*/  @!P1 LDS R6, [R6] ;  /* 0x0000000006069984 */ /* 0x000fe20000000800 */
[----:B0-----:R-:W0:Y:S03]  /*0870*/  @!P1 LDC.64 R12, c[0x0][0x388] ;  /* 0x0000e200ff0c9b82 */ /* 0x001e260000000a00 */
[----:B------:R-:W2:Y:S04]  /*0880*/  @!P1 LDS R5, [UR4] ;  /* 0x00000004ff059984 */ /* 0x000ea80008000800 */
[----:B------:R-:W-:Y:S01]  /*0890*/  @!P2 LDS R7, [R7] ;  /* 0x000000000707a984 */ /* 0x000fe20000000800 */
[----:B-1----:R-:W1:Y:S03]  /*08a0*/  @!P2 LDC.64 R10, c[0x0][0x388] ;  /* 0x0000e200ff0aab82 */ /* 0x002e660000000a00 */
[----:B------:R-:W3:Y:S01]  /*08b0*/  @!P2 LDS R14, [UR4] ;  /* 0x00000004ff0ea984 */ /* 0x000ee20008000800 */
[----:B-1----:R-:W-:Y:S01]  /*08c0*/  @!P2 IMAD.WIDE.U32 R10, R2, 0x4, R10 ;  /* 0x00000004020aa825 */ /* 0x002fe200078e000a */
[----:B--2---:R-:W-:-:S03]  /*08d0*/  @!P1 IADD3 R15, PT, PT, R6, R5, RZ ;  /* 0x00000005060f9210 */ /* 0x004fc60007ffe0ff */
[----:B0-----:R-:W-:-:S05]  /*08e0*/  @!P1 IMAD.WIDE.U32 R4, R4, 0x4, R12 ;  /* 0x0000000404049825 */ /* 0x001fca00078e000c */
[----:B------:R0:W-:Y:S01]  /*08f0*/  @!P1 STG.E desc[UR6][R4.64], R15 ;  /* 0x0000000f04009986 */ /* 0x0001e2000c101906 */
[----:B---3--:R-:W-:-:S05]  /*0900*/  @!P2 IMAD.IADD R3, R14, 0x1, R7 ;  /* 0x000000010e03a824 */ /* 0x008fca00078e0207 */
[----:B------:R0:W-:Y:S01]  /*0910*/  @!P2 STG.E desc[UR6][R10.64], R3 ;  /* 0x000000030a00a986 */ /* 0x0001e2000c101906 */
[----:B------:R-:W-:Y:S06]  /*0920*/  BAR.SYNC.DEFER_BLOCKING 0x0 ;  /* 0x0000000000007b1d */ /* 0x000fec0000010000 */
[----:B------:R-:W-:Y:S05]  /*0930*/  @P0 EXIT ;  /* 0x000000000000094d */ /* 0x000fea0003800000 */
[----:B0-----:R-:W-:Y:S01]  /*0940*/  IMAD.MOV.U32 R3, RZ, RZ, 0x1 ;  /* 0x00000001ff037424 */ /* 0x001fe200078e00ff */
[----:B------:R-:W-:Y:S06]  /*0950*/  MEMBAR.SC.GPU ;  /* 0x0000000000007992 */ /* 0x000fec0000002000 */
[----:B------:R-:W-:-:S00]  /*0960*/  ERRBAR ;  /* 0x00000000000079ab */ /* 0x000fc00000000000 */
[----:B------:R-:W-:Y:S06]  /*0970*/  CGAERRBAR ;  /* 0x00000000000075ab */ /* 0x000fec0000000000 */
[----:B------:R-:W-:Y:S04]  /*0980*/  CCTL.IVALL ;  /* 0x00000000ff00798f */ /* 0x000fe80002000000 */
[----:B------:R-:W-:Y:S01]  /*0990*/  ATOMG.E.ADD.STRONG.GPU PT, RZ, desc[UR6][R8.64], R3 ;  /* 0x8000000308ff79a8 */ /* 0x000fe200081ef106 */
[----:B------:R-:W-:Y:S05]  /*09a0*/  EXIT ;  /* 0x000000000000794d */ /* 0x000fea0003800000 */
.L_x_21:
        /* <DEDUP_REMOVED lines=13> */
.L_x_30:


//--------------------- .text._Z13int_to_uint32PiPji --------------------------
	.section	.text._Z13int_to_uint32PiPji,"ax",@progbits
	.align	128
        .global         _Z13int_to_uint32PiPji
        .type           _Z13int_to_uint32PiPji,@function
        .size           _Z13int_to_uint32PiPji,(.L_x_31 - _Z13int_to_uint32PiPji)
        .other          _Z13int_to_uint32PiPji,@"STO_CUDA_ENTRY STV_DEFAULT"
_Z13int_to_uint32PiPji:
.text._Z13int_to_uint32PiPji:
        /* <DEDUP_REMOVED lines=17> */
.L_x_22:
        /* <DEDUP_REMOVED lines=15> */
.L_x_31:


//--------------------- .text._Z18radix_sort_shuffleI6DescOpEvPjS1_S1_S1_S1_S1_jj --------------------------
	.section	.text._Z18radix_sort_shuffleI6DescOpEvPjS1_S1_S1_S1_S1_jj,"ax",@progbits
	.align	128
        .global         _Z18radix_sort_shuffleI6DescOpEvPjS1_S1_S1_S1_S1_jj
        .type           _Z18radix_sort_shuffleI6DescOpEvPjS1_S1_S1_S1_S1_jj,@function
        .size           _Z18radix_sort_shuffleI6DescOpEvPjS1_S1_S1_S1_S1_jj,(.L_x_32 - _Z18radix_sort_shuffleI6DescOpEvPjS1_S1_S1_S1_S1_jj)
        .other          _Z18radix_sort_shuffleI6DescOpEvPjS1_S1_S1_S1_S1_jj,@"STO_CUDA_ENTRY STV_DEFAULT"
_Z18radix_sort_shuffleI6DescOpEvPjS1_S1_S1_S1_S1_jj:
.text._Z18radix_sort_shuffleI6DescOpEvPjS1_S1_S1_S1_S1_jj:
[----:B------:R-:W-:Y:S01]  /*0000*/  LDC R1, c[0x0][0x37c] ;  /* 0x0000df00ff017b82 */ /* 0x000fe20000000800 */
[----:B------:R-:W0:Y:S07]  /*0010*/  S2R R0, SR_TID.X ;  /* 0x0000000000007919 */ /* 0x000e2e0000002100 */
[----:B------:R-:W1:Y:S01]  /*0020*/  S2UR UR5, SR_CTAID.X ;  /* 0x00000000000579c3 */ /* 0x000e620000002500 */
[----:B------:R-:W2:Y:S01]  /*0030*/  LDCU.64 UR6, c[0x0][0x358] ;  /* 0x00006b00ff0677ac */ /* 0x000ea20008000a00 */
[----:B------:R-:W3:Y:S01]  /*0040*/  LDCU UR4, c[0x0][0x3b0] ;  /* 0x00007600ff0477ac */ /* 0x000ee20008000800 */
[----:B0-----:R-:W-:-:S13]  /*0050*/  ISETP.GT.U32.AND P1, PT, R0, 0x3, PT ;  /* 0x000000030000780c */ /* 0x001fda0003f24070 */
[----:B------:R-:W1:Y:S08]  /*0060*/  @!P1 LDC R5, c[0x0][0x370] ;  /* 0x0000dc00ff059b82 */ /* 0x000e700000000800 */
[----:B------:R-:W0:Y:S01]  /*0070*/  @!P1 LDC.64 R2, c[0x0][0x3a0] ;  /* 0x0000e800ff029b82 */ /* 0x000e220000000a00 */
[----:B-1----:R-:W-:-:S04]  /*0080*/  @!P1 IMAD R5, R0, R5, UR5 ;  /* 0x0000000500059e24 */ /* 0x002fc8000f8e0205 */
[----:B0-----:R-:W-:-:S06]  /*0090*/  @!P1 IMAD.WIDE.U32 R2, R5, 0x4, R2 ;  /* 0x0000000405029825 */ /* 0x001fcc00078e0002 */
[----:B--2---:R0:W2:Y:S01]  /*00a0*/  @!P1 LDG.E R3, desc[UR6][R2.64] ;  /* 0x0000000602039981 */ /* 0x0040a2000c1e1900 */
[----:B------:R-:W-:Y:S02]  /*00b0*/  ISETP.NE.AND P0, PT, R0, RZ, PT ;  /* 0x000000ff0000720c */ /* 0x000fe40003f05270 */
[----:B------:R-:W-:Y:S01]  /*00c0*/  @!P1 MOV R4, 0x400 ;  /* 0x0000040000049802 */ /* 0x000fe20000000f00 */
[----:B------:R-:W1:Y:S10]  /*00d0*/  @!P1 S2R R5, SR_CgaCtaId ;  /* 0x0000000000059919 */ /* 0x000e740000008800 */
[----:B------:R-:W4:Y:S01]  /*00e0*/  @!P0 S2R R7, SR_CgaCtaId ;  /* 0x0000000000078919 */ /* 0x000f220000008800 */
[----:B------:R-:W-:-:S02]  /*00f0*/  @!P0 MOV R6, 0x400 ;  /* 0x0000040000068802 */ /* 0x000fc40000000f00 */
[----:B-1----:R-:W-:-:S05]  /*0100*/  @!P1 LEA R5, R5, R4, 0x18 ;  /* 0x0000000405059211 */ /* 0x002fca00078ec0ff */
[----:B------:R-:W-:Y:S02]  /*0110*/  @!P1 IMAD R4, R0, 0x4, R5 ;  /* 0x0000000400049824 */ /* 0x000fe400078e0205 */
[----:B------:R-:W0:Y:S01]  /*0120*/  LDC R5, c[0x0][0x360] ;  /* 0x0000d800ff057b82 */ /* 0x000e220000000800 */
[----:B----4-:R-:W-:Y:S01]  /*0130*/  @!P0 LEA R10, R7, R6, 0x18 ;  /* 0x00000006070a8211 */ /* 0x010fe200078ec0ff */
[----:B0-----:R-:W-:Y:S01]  /*0140*/  IMAD R2, R5, UR5, R0 ;  /* 0x0000000505027c24 */ /* 0x001fe2000f8e0200 */
[----:B--2---:R-:W-:Y:S05]  /*0150*/  @!P1 STS [R4], R3 ;  /* 0x0000000304009388 */ /* 0x004fea0000000800 */
[----:B------:R-:W-:Y:S01]  /*0160*/  BAR.SYNC.DEFER_BLOCKING 0x0 ;  /* 0x0000000000007b1d */ /* 0x000fe20000010000 */
[----:B---3--:R-:W-:-:S05]  /*0170*/  ISETP.GE.U32.AND P1, PT, R2, UR4, PT ;  /* 0x0000000402007c0c */ /* 0x008fca000bf26070 */
[----:B------:R-:W0:Y:S04]  /*0180*/  @!P0 LDS.64 R6, [R10] ;  /* 0x000000000a068984 */ /* 0x000e280000000a00 */
[----:B------:R-:W1:Y:S04]  /*0190*/  @!P0 LDS R9, [R10+0x8] ;  /* 0x000008000a098984 */ /* 0x000e680000000800 */
[----:B------:R-:W2:Y:S01]  /*01a0*/  @!P0 LDS R8, [R10+0xc] ;  /* 0x00000c000a088984 */ /* 0x000ea20000000800 */
[----:B0-----:R-:W-:-:S05]  /*01b0*/  @!P0 IMAD.IADD R6, R6, 0x1, R7 ;  /* 0x0000000106068824 */ /* 0x001fca00078e0207 */
[----:B-1----:R-:W-:Y:S01]  /*01c0*/  @!P0 IADD3 R5, PT, PT, R6, R9, RZ ;  /* 0x0000000906058210 */ /* 0x002fe20007ffe0ff */
[----:B------:R0:W-:Y:S04]  /*01d0*/  @!P0 STS [R10+0x4], R6 ;  /* 0x000004060a008388 */ /* 0x0001e80000000800 */
[----:B--2---:R-:W-:Y:S01]  /*01e0*/  @!P0 IMAD.IADD R3, R5, 0x1, R8 ;  /* 0x0000000105038824 */ /* 0x004fe200078e0208 */
[----:B------:R0:W-:Y:S04]  /*01f0*/  @!P0 STS [R10+0x8], R5 ;  /* 0x000008050a008388 */ /* 0x0001e80000000800 */
[----:B------:R0:W-:Y:S01]  /*0200*/  @!P0 STS [R10+0xc], R3 ;  /* 0x00000c030a008388 */ /* 0x0001e20000000800 */
[----:B------:R-:W-:Y:S06]  /*0210*/  BAR.SYNC.DEFER_BLOCKING 0x0 ;  /* 0x0000000000007b1d */ /* 0x000fec0000010000 */
[----:B------:R-:W-:Y:S05]  /*0220*/  @P1 EXIT ;  /* 0x000000000000194d */ /* 0x000fea0003800000 */
[----:B0-----:R-:W0:Y:S01]  /*0230*/  LDC.64 R4, c[0x0][0x380] ;  /* 0x0000e000ff047b82 */ /* 0x001e220000000a00 */
[----:B------:R-:W1:Y:S07]  /*0240*/  LDCU UR4, c[0x0][0x3b4] ;  /* 0x00007680ff0477ac */ /* 0x000e6e0008000800 */
[----:B------:R-:W2:Y:S01]  /*0250*/  LDC R6, c[0x0][0x370] ;  /* 0x0000dc00ff067b82 */ /* 0x000ea20000000800 */
[----:B------:R-:W-:-:S07]  /*0260*/  HFMA2 R11, -RZ, RZ, 0, 0 ;  /* 0x00000000ff0b7431 */ /* 0x000fce00000001ff */
[----:B------:R-:W3:Y:S01]  /*0270*/  LDC.64 R8, c[0x0][0x390] ;  /* 0x0000e400ff087b82 */ /* 0x000ee20000000a00 */
[----:B0-----:R-:W-:-:S05]  /*0280*/  IMAD.WIDE R4, R2, 0x4, R4 ;  /* 0x0000000402047825 */ /* 0x001fca00078e0204 */
[----:B------:R-:W4:Y:S01]  /*0290*/  LDG.E R13, desc[UR6][R4.64] ;  /* 0x00000006040d7981 */ /* 0x000f22000c1e1900 */
[----:B-1----:R-:W-:-:S06]  /*02a0*/  USHF.L.U32 UR4, UR4, 0x1, URZ ;  /* 0x0000000104047899 */ /* 0x002fcc00080006ff */
[----:B----4-:R-:W-:-:S04]  /*02b0*/  SHF.R.S32.HI R3, RZ, UR4, R13 ;  /* 0x00000004ff037c19 */ /* 0x010fc8000801140d */
[----:B------:R-:W-:-:S04]  /*02c0*/  LOP3.LUT R10, R3, 0x3, RZ, 0xc0, !PT ;  /* 0x00000003030a7812 */ /* 0x000fc800078ec0ff */
[----:B------:R-:W-:-:S05]  /*02d0*/  LOP3.LUT R3, R10, 0x3, RZ, 0x3c, !PT ;  /* 0x000000030a037812 */ /* 0x000fca00078e3cff */
[----:B--2---:R-:W-:-:S04]  /*02e0*/  IMAD R3, R3, R6, UR5 ;  /* 0x0000000503037e24 */ /* 0x004fc8000f8e0206 */
[----:B------:R-:W-:-:S05]  /*02f0*/  VIADD R3, R3, 0xffffffff ;  /* 0xffffffff03037836 */ /* 0x000fca0000000000 */
[----:B------:R-:W-:-:S13]  /*0300*/  ISETP.GE.AND P0, PT, R3, RZ, PT ;  /* 0x000000ff0300720c */ /* 0x000fda0003f06270 */
[----:B------:R-:W0:Y:S02]  /*0310*/  @P0 LDC.64 R6, c[0x0][0x3a8] ;  /* 0x0000ea00ff060b82 */ /* 0x000e240000000a00 */
[----:B0-----:R-:W-:-:S05]  /*0320*/  @P0 IMAD.WIDE.U32 R4, R3, 0x4, R6 ;  /* 0x0000000403040825 */ /* 0x001fca00078e0006 */
[----:B------:R-:W2:Y:S01]  /*0330*/  @P0 LDG.E R11, desc[UR6][R4.64] ;  /* 0x00000006040b0981 */ /* 0x000ea2000c1e1900 */
[----:B------:R-:W-:-:S13]  /*0340*/  ISETP.NE.AND P0, PT, R10, 0x3, PT ;  /* 0x000000030a00780c */ /* 0x000fda0003f05270 */
[----:B------:R-:W0:Y:S01]  /*0350*/  @P0 S2R R6, SR_CgaCtaId ;  /* 0x0000000000060919 */ /* 0x000e220000008800 */
[----:B------:R-:W-:-:S04]  /*0360*/  @P0 MOV R3, 0x400 ;  /* 0x0000040000030802 */ /* 0x000fc80000000f00 */
[----:B0-----:R-:W-:Y:S02]  /*0370*/  @P0 LEA R3, R6, R3, 0x18 ;  /* 0x0000000306030211 */ /* 0x001fe400078ec0ff */
[----:B------:R-:W0:Y:S03]  /*0380*/  LDC.64 R6, c[0x0][0x388] ;  /* 0x0000e200ff067b82 */ /* 0x000e260000000a00 */
[----:B------:R-:W-:-:S05]  /*0390*/  @P0 IMAD R10, R10, -0x4, R3 ;  /* 0xfffffffc0a0a0824 */ /* 0x000fca00078e0203 */
[----:B------:R-:W1:Y:S02]  /*03a0*/  @P0 LDS R3, [R10+0x8] ;  /* 0x000008000a030984 */ /* 0x000e640000000800 */
[----:B-1----:R-:W-:Y:S02]  /*03b0*/  @P0 IMAD.IADD R0, R0, 0x1, -R3 ;  /* 0x0000000100000824 */ /* 0x002fe400078e0a03 */
[----:B---3--:R-:W-:-:S03]  /*03c0*/  IMAD.WIDE R2, R2, 0x4, R8 ;  /* 0x0000000402027825 */ /* 0x008fc600078e0208 */
[----:B--2---:R-:W-:-:S05]  /*03d0*/  IADD3 R11, PT, PT, R11, R0, RZ ;  /* 0x000000000b0b7210 */ /* 0x004fca0007ffe0ff */
[C---:B0-----:R-:W-:Y:S02]  /*03e0*/  IMAD.WIDE R4, R11.reuse, 0x4, R6 ;  /* 0x000000040b047825 */ /* 0x041fe400078e0206 */
[----:B------:R-:W0:Y:S03]  /*03f0*/  LDC.64 R6, c[0x0][0x398] ;  /* 0x0000e600ff067b82 */ /* 0x000e260000000a00 */
[----:B------:R-:W-:Y:S04]  /*0400*/  STG.E desc[UR6][R4.64], R13 ;  /* 0x0000000d04007986 */ /* 0x000fe8000c101906 */
[----:B------:R-:W2:Y:S01]  /*0410*/  LDG.E R3, desc[UR6][R2.64] ;  /* 0x0000000602037981 */ /* 0x000ea2000c1e1900 */
[----:B0-----:R-:W-:-:S05]  /*0420*/  IMAD.WIDE R6, R11, 0x4, R6 ;  /* 0x000000040b067825 */ /* 0x001fca00078e0206 */
[----:B--2---:R-:W-:Y:S01]  /*0430*/  STG.E desc[UR6][R6.64], R3 ;  /* 0x0000000306007986 */ /* 0x004fe2000c101906 */
[----:B------:R-:W-:Y:S05]  /*0440*/  EXIT ;  /* 0x000000000000794d */ /* 0x000fea0003800000 */
.L_x_23:
        /* <DEDUP_REMOVED lines=11> */
.L_x_32:


//--------------------- .text._Z15float_to_uint32PfPji --------------------------
	.section	.text._Z15float_to_uint32PfPji,"ax",@progbits
	.align	128
        .global         _Z15float_to_uint32PfPji
        .type           _Z15float_to_uint32PfPji,@function
        .size           _Z15float_to_uint32PfPji,(.L_x_33 - _Z15float_to_uint32PfPji)
        .other          _Z15float_to_uint32PfPji,@"STO_CUDA_ENTRY STV_DEFAULT"
_Z15float_to_uint32PfPji:
.text._Z15float_to_uint32PfPji:
        /* <DEDUP_REMOVED lines=13> */
[----:B------:R-:W-:Y:S02]  /*00d0*/  HFMA2 R9, -RZ, RZ, -0.0 , 0 ;  /* 0x80000000ff097431 */ /* 0x000fe400000001ff */
[----:B--2---:R-:W-:Y:S01]  /*00e0*/  IMAD.WIDE R4, R7, 0x4, R4 ;  /* 0x0000000407047825 */ /* 0x004fe200078e0204 */
[----:B---3--:R-:W-:-:S04]  /*00f0*/  ISETP.GT.AND P0, PT, R2, -0x1, PT ;  /* 0xffffffff0200780c */ /* 0x008fc80003f04270 */
[----:B------:R-:W-:-:S04]  /*0100*/  SEL R9, R9, 0xffffffff, P0 ;  /* 0xffffffff09097807 */ /* 0x000fc80000000000 */
[----:B------:R-:W-:-:S05]  /*0110*/  LOP3.LUT R9, R9, R2, RZ, 0x3c, !PT ;  /* 0x0000000209097212 */ /* 0x000fca00078e3cff */
[----:B------:R-:W-:Y:S01]  /*0120*/  STG.E desc[UR4][R4.64], R9 ;  /* 0x0000000904007986 */ /* 0x000fe2000c101904 */
[----:B------:R-:W-:Y:S05]  /*0130*/  EXIT ;  /* 0x000000000000794d */ /* 0x000fea0003800000 */
.L_x_24:
        /* <DEDUP_REMOVED lines=12> */
.L_x_33:


//--------------------- .nv.global.init           --------------------------
	.section	.nv.global.init,"aw",@progbits
	.align	8
.nv.global.init:
	.type		_ZTV6DescOp,@object
	.size		_ZTV6DescOp,(.L_0 - _ZTV6DescOp)
_ZTV6DescOp:
        /*0000*/ 	.byte	0x00, 0x00, 0x00, 0x00, 0x00, 0x00, 0x00, 0x00, 0x00, 0x00, 0x00, 0x00, 0x00, 0x00, 0x00, 0x00
        /*0010*/ 	.byte	0x08, 0x00, 0x00, 0x00, 0x00, 0x00, 0x00, 0x00, 0x10, 0x00, 0x00, 0x00, 0x00, 0x00, 0x00, 0x00
.L_0:


//--------------------- .nv.shared._Z23radix_sort_local_kerenlI6DescOpEvPjS1_S1_S1_S1_jj --------------------------
	.section	.nv.shared._Z23radix_sort_local_kerenlI6DescOpEvPjS1_S1_S1_S1_jj,"aw",@nobits
	.sectionflags	@""
	.align	4
.nv.shared._Z23radix_sort_local_kerenlI6DescOpEvPjS1_S1_S1_S1_jj:
	.zero		1144


//--------------------- .nv.shared.reserved.0     --------------------------
	.section	.nv.shared.reserved.0,"aw",@nobits
	.weak		__nv_reservedSMEM_offset_0_alias
	.size		__nv_reservedSMEM_offset_0_alias, 0, 64
	.other		__nv_reservedSMEM_offset_0_alias,@"STO_CUDA_RESERVED_SHARED STV_DEFAULT"
__nv_reservedSMEM_offset_0_alias:
	.zero		0
	.zero		64


//--------------------- .nv.shared._Z20balanced_bank_kernelPjS_jS_S_ --------------------------
	.section	.nv.shared._Z20balanced_bank_kernelPjS_jS_S_,"aw",@nobits
	.sectionflags	@""
	.align	4
.nv.shared._Z20balanced_bank_kernelPjS_jS_S_:
	.zero		1064


//--------------------- .nv.shared._Z18radix_sort_shuffleI6DescOpEvPjS1_S1_S1_S1_S1_jj --------------------------
	.section	.nv.shared._Z18radix_sort_shuffleI6DescOpEvPjS1_S1_S1_S1_S1_jj,"aw",@nobits
	.sectionflags	@""
	.align	4
.nv.shared._Z18radix_sort_shuffleI6DescOpEvPjS1_S1_S1_S1_S1_jj:
	.zero		1040


//--------------------- .nv.constant0._Z23radix_sort_local_kerenlI6DescOpEvPjS1_S1_S1_S1_jj --------------------------
	.section	.nv.constant0._Z23radix_sort_local_kerenlI6DescOpEvPjS1_S1_S1_S1_jj,"a",@progbits
	.sectionflags	@""
	.align	4
.nv.constant0._Z23radix_sort_local_kerenlI6DescOpEvPjS1_S1_S1_S1_jj:
	.zero		944


//--------------------- .nv.constant0._Z15uint32_to_floatPjPfi --------------------------
	.section	.nv.constant0._Z15uint32_to_floatPjPfi,"a",@progbits
	.sectionflags	@""
	.align	4
.nv.constant0._Z15uint32_to_floatPjPfi:
	.zero		916


//--------------------- .nv.constant0._Z13uint32_to_intPjPii --------------------------
	.section	.nv.constant0._Z13uint32_to_intPjPii,"a",@progbits
	.sectionflags	@""
	.align	4
.nv.constant0._Z13uint32_to_intPjPii:
	.zero		916


//--------------------- .nv.constant0._Z20balanced_bank_kernelPjS_jS_S_ --------------------------
	.section	.nv.constant0._Z20balanced_bank_kernelPjS_jS_S_,"a",@progbits
	.sectionflags	@""
	.align	4
.nv.constant0._Z20balanced_bank_kernelPjS_jS_S_:
	.zero		936


//--------------------- .nv.constant0._Z13int_to_uint32PiPji --------------------------
	.section	.nv.constant0._Z13int_to_uint32PiPji,"a",@progbits
	.sectionflags	@""
	.align	4
.nv.constant0._Z13int_to_uint32PiPji:
	.zero		916


//--------------------- .nv.constant0._Z18radix_sort_shuffleI6DescOpEvPjS1_S1_S1_S1_S1_jj --------------------------
	.section	.nv.constant0._Z18radix_sort_shuffleI6DescOpEvPjS1_S1_S1_S1_S1_jj,"a",@progbits
	.sectionflags	@""
	.align	4
.nv.constant0._Z18radix_sort_shuffleI6DescOpEvPjS1_S1_S1_S1_S1_jj:
	.zero		952


//--------------------- .nv.constant0._Z15float_to_uint32PfPji --------------------------
	.section	.nv.constant0._Z15float_to_uint32PfPji,"a",@progbits
	.sectionflags	@""
	.align	4
.nv.constant0._Z15float_to_uint32PfPji:
	.zero		916


//--------------------- SYMBOLS --------------------------

	.type		.nv.reservedSmem.offset0,@object
	.size		.nv.reservedSmem.offset0,0x4
	.type		.nv.reservedSmem.cap,@object
	.size		.nv.reservedSmem.cap,0x4
